//
// Generated by NVIDIA NVVM Compiler
//
// Compiler Build ID: CL-36424714
// Cuda compilation tools, release 13.0, V13.0.88
// Based on NVVM 20.0.0
//

.version 9.0
.target sm_100
.address_size 64

	// .globl	_Z8fastwavePdS_S_S_iii

.visible .entry _Z8fastwavePdS_S_S_iii(
	.param .u64 .ptr .align 1 _Z8fastwavePdS_S_S_iii_param_0,
	.param .u64 .ptr .align 1 _Z8fastwavePdS_S_S_iii_param_1,
	.param .u64 .ptr .align 1 _Z8fastwavePdS_S_S_iii_param_2,
	.param .u64 .ptr .align 1 _Z8fastwavePdS_S_S_iii_param_3,
	.param .u32 _Z8fastwavePdS_S_S_iii_param_4,
	.param .u32 _Z8fastwavePdS_S_S_iii_param_5,
	.param .u32 _Z8fastwavePdS_S_S_iii_param_6
)
{
	.reg .pred 	%p<53>;
	.reg .b32 	%r<47>;
	.reg .b64 	%rd<113>;
	.reg .b64 	%fd<153>;

	ld.param.u64 	%rd14, [_Z8fastwavePdS_S_S_iii_param_0];
	ld.param.u64 	%rd15, [_Z8fastwavePdS_S_S_iii_param_1];
	ld.param.u64 	%rd16, [_Z8fastwavePdS_S_S_iii_param_3];
	ld.param.u32 	%r13, [_Z8fastwavePdS_S_S_iii_param_4];
	ld.param.u32 	%r14, [_Z8fastwavePdS_S_S_iii_param_5];
	ld.param.u32 	%r15, [_Z8fastwavePdS_S_S_iii_param_6];
	cvta.to.global.u64 	%rd17, %rd14;
	cvta.to.global.u64 	%rd18, %rd16;
	cvta.to.global.u64 	%rd19, %rd15;
	mov.u32 	%r16, %ctaid.x;
	mov.u32 	%r17, %ntid.x;
	shl.b32 	%r18, %r17, 1;
	mul.lo.s32 	%r19, %r18, %r16;
	mov.u32 	%r20, %tid.x;
	add.s32 	%r2, %r19, %r20;
	mov.u32 	%r22, %ctaid.y;
	mov.u32 	%r3, %ntid.y;
	shl.b32 	%r23, %r3, 1;
	mul.lo.s32 	%r4, %r23, %r22;
	mov.u32 	%r24, %tid.y;
	add.s32 	%r25, %r4, %r24;
	mov.u32 	%r26, %ctaid.z;
	mov.u32 	%r6, %ntid.z;
	shl.b32 	%r27, %r6, 1;
	mul.lo.s32 	%r7, %r27, %r26;
	mov.u32 	%r28, %tid.z;
	add.s32 	%r8, %r7, %r28;
	add.s32 	%r29, %r27, %r7;
	add.s32 	%r30, %r29, -1;
	add.s32 	%r31, %r13, -2;
	min.u32 	%r9, %r30, %r31;
	add.s32 	%r32, %r4, %r23;
	add.s32 	%r33, %r32, -1;
	add.s32 	%r34, %r14, -1;
	setp.lt.u32 	%p6, %r33, %r34;
	selp.b32 	%r35, %r32, %r14, %p6;
	add.s32 	%r10, %r35, -1;
	add.s32 	%r37, %r18, %r19;
	add.s32 	%r38, %r37, -1;
	add.s32 	%r39, %r15, -2;
	min.u32 	%r40, %r38, %r39;
	add.s32 	%r12, %r2, %r17;
	setp.gt.u32 	%p7, %r8, %r9;
	mul.wide.u32 	%rd20, %r8, 819200;
	add.s64 	%rd1, %rd19, %rd20;
	add.s64 	%rd2, %rd18, %rd20;
	add.s64 	%rd3, %rd17, %rd20;
	setp.gt.u32 	%p8, %r25, %r10;
	setp.lt.s32 	%p9, %r2, %r19;
	or.pred  	%p1, %p7, %p8;
	or.pred  	%p10, %p1, %p9;
	setp.gt.u32 	%p11, %r2, %r40;
	or.pred  	%p12, %p10, %p11;
	@%p12 bra 	$L__BB0_2;
	ld.param.u64 	%rd109, [_Z8fastwavePdS_S_S_iii_param_2];
	mul.wide.u32 	%rd21, %r25, 2560;
	add.s64 	%rd22, %rd1, %rd21;
	mul.wide.u32 	%rd23, %r2, 8;
	add.s64 	%rd24, %rd22, %rd23;
	ld.global.nc.f64 	%fd1, [%rd24+8];
	ld.global.nc.f64 	%fd2, [%rd24];
	sub.f64 	%fd3, %fd1, %fd2;
	cvta.to.global.u64 	%rd25, %rd109;
	add.s64 	%rd27, %rd25, %rd20;
	add.s64 	%rd28, %rd27, %rd21;
	add.s64 	%rd29, %rd28, %rd23;
	ld.global.nc.f64 	%fd4, [%rd29+8];
	ld.global.nc.f64 	%fd5, [%rd29];
	add.f64 	%fd6, %fd4, %fd5;
	mul.f64 	%fd7, %fd6, 0d3FE0000000000000;
	add.s64 	%rd30, %rd2, %rd21;
	add.s64 	%rd31, %rd30, %rd23;
	ld.global.nc.f64 	%fd8, [%rd31+819200];
	ld.global.nc.f64 	%fd9, [%rd31];
	add.f64 	%fd10, %fd8, %fd9;
	ld.global.nc.f64 	%fd11, [%rd31+819208];
	ld.global.nc.f64 	%fd12, [%rd31+8];
	add.f64 	%fd13, %fd11, %fd12;
	sub.f64 	%fd14, %fd10, %fd13;
	mul.f64 	%fd15, %fd7, %fd14;
	sub.f64 	%fd16, %fd8, %fd9;
	add.f64 	%fd17, %fd16, %fd13;
	div.rn.f64 	%fd18, %fd15, %fd17;
	add.f64 	%fd19, %fd3, %fd18;
	add.s64 	%rd32, %rd3, %rd21;
	add.s64 	%rd33, %rd32, %rd23;
	st.global.f64 	[%rd33], %fd19;
$L__BB0_2:
	setp.lt.s32 	%p13, %r12, %r19;
	or.pred  	%p14, %p1, %p13;
	setp.gt.u32 	%p15, %r12, %r40;
	or.pred  	%p16, %p14, %p15;
	@%p16 bra 	$L__BB0_4;
	ld.param.u64 	%rd110, [_Z8fastwavePdS_S_S_iii_param_2];
	mul.wide.u32 	%rd34, %r25, 2560;
	add.s64 	%rd35, %rd1, %rd34;
	mul.wide.u32 	%rd36, %r12, 8;
	add.s64 	%rd37, %rd35, %rd36;
	ld.global.nc.f64 	%fd20, [%rd37+8];
	ld.global.nc.f64 	%fd21, [%rd37];
	sub.f64 	%fd22, %fd20, %fd21;
	cvta.to.global.u64 	%rd38, %rd110;
	add.s64 	%rd40, %rd38, %rd20;
	add.s64 	%rd41, %rd40, %rd34;
	add.s64 	%rd42, %rd41, %rd36;
	ld.global.nc.f64 	%fd23, [%rd42+8];
	ld.global.nc.f64 	%fd24, [%rd42];
	add.f64 	%fd25, %fd23, %fd24;
	mul.f64 	%fd26, %fd25, 0d3FE0000000000000;
	add.s64 	%rd43, %rd2, %rd34;
	add.s64 	%rd44, %rd43, %rd36;
	ld.global.nc.f64 	%fd27, [%rd44+819200];
	ld.global.nc.f64 	%fd28, [%rd44];
	add.f64 	%fd29, %fd27, %fd28;
	ld.global.nc.f64 	%fd30, [%rd44+819208];
	ld.global.nc.f64 	%fd31, [%rd44+8];
	add.f64 	%fd32, %fd30, %fd31;
	sub.f64 	%fd33, %fd29, %fd32;
	mul.f64 	%fd34, %fd26, %fd33;
	sub.f64 	%fd35, %fd27, %fd28;
	add.f64 	%fd36, %fd35, %fd32;
	div.rn.f64 	%fd37, %fd34, %fd36;
	add.f64 	%fd38, %fd22, %fd37;
	add.s64 	%rd45, %rd3, %rd34;
	add.s64 	%rd46, %rd45, %rd36;
	st.global.f64 	[%rd46], %fd38;
$L__BB0_4:
	setp.gt.u32 	%p17, %r2, %r40;
	setp.lt.s32 	%p18, %r2, %r19;
	setp.gt.u32 	%p19, %r8, %r9;
	add.s32 	%r41, %r25, %r3;
	setp.lt.u32 	%p20, %r41, %r4;
	setp.gt.u32 	%p21, %r41, %r10;
	or.pred  	%p22, %p19, %p21;
	or.pred  	%p2, %p22, %p20;
	or.pred  	%p23, %p2, %p18;
	or.pred  	%p24, %p23, %p17;
	@%p24 bra 	$L__BB0_6;
	ld.param.u64 	%rd111, [_Z8fastwavePdS_S_S_iii_param_2];
	mul.wide.u32 	%rd47, %r25, 2560;
	add.s64 	%rd48, %rd1, %rd47;
	mul.wide.s32 	%rd49, %r3, 2560;
	add.s64 	%rd50, %rd48, %rd49;
	mul.wide.u32 	%rd51, %r2, 8;
	add.s64 	%rd52, %rd50, %rd51;
	ld.global.nc.f64 	%fd39, [%rd52+8];
	ld.global.nc.f64 	%fd40, [%rd52];
	sub.f64 	%fd41, %fd39, %fd40;
	cvta.to.global.u64 	%rd53, %rd111;
	mul.wide.u32 	%rd54, %r8, 819200;
	add.s64 	%rd55, %rd53, %rd54;
	add.s64 	%rd56, %rd55, %rd47;
	add.s64 	%rd57, %rd56, %rd49;
	add.s64 	%rd58, %rd57, %rd51;
	ld.global.nc.f64 	%fd42, [%rd58+8];
	ld.global.nc.f64 	%fd43, [%rd58];
	add.f64 	%fd44, %fd42, %fd43;
	mul.f64 	%fd45, %fd44, 0d3FE0000000000000;
	add.s64 	%rd59, %rd2, %rd47;
	add.s64 	%rd60, %rd59, %rd49;
	add.s64 	%rd61, %rd60, %rd51;
	ld.global.nc.f64 	%fd46, [%rd61+819200];
	ld.global.nc.f64 	%fd47, [%rd61];
	add.f64 	%fd48, %fd46, %fd47;
	ld.global.nc.f64 	%fd49, [%rd61+819208];
	ld.global.nc.f64 	%fd50, [%rd61+8];
	add.f64 	%fd51, %fd49, %fd50;
	sub.f64 	%fd52, %fd48, %fd51;
	mul.f64 	%fd53, %fd45, %fd52;
	sub.f64 	%fd54, %fd46, %fd47;
	add.f64 	%fd55, %fd54, %fd51;
	div.rn.f64 	%fd56, %fd53, %fd55;
	add.f64 	%fd57, %fd41, %fd56;
	add.s64 	%rd62, %rd3, %rd47;
	add.s64 	%rd63, %rd62, %rd49;
	add.s64 	%rd64, %rd63, %rd51;
	st.global.f64 	[%rd64], %fd57;
$L__BB0_6:
	ld.param.u64 	%rd112, [_Z8fastwavePdS_S_S_iii_param_2];
	cvta.to.global.u64 	%rd65, %rd112;
	mul.wide.u32 	%rd66, %r8, 819200;
	add.s64 	%rd4, %rd65, %rd66;
	setp.gt.u32 	%p25, %r12, %r40;
	setp.lt.s32 	%p26, %r12, %r19;
	or.pred  	%p27, %p2, %p26;
	or.pred  	%p28, %p27, %p25;
	@%p28 bra 	$L__BB0_8;
	mul.wide.u32 	%rd67, %r25, 2560;
	add.s64 	%rd68, %rd1, %rd67;
	mul.wide.s32 	%rd69, %r3, 2560;
	add.s64 	%rd70, %rd68, %rd69;
	mul.wide.u32 	%rd71, %r12, 8;
	add.s64 	%rd72, %rd70, %rd71;
	ld.global.nc.f64 	%fd58, [%rd72+8];
	ld.global.nc.f64 	%fd59, [%rd72];
	sub.f64 	%fd60, %fd58, %fd59;
	add.s64 	%rd73, %rd4, %rd67;
	add.s64 	%rd74, %rd73, %rd69;
	add.s64 	%rd75, %rd74, %rd71;
	ld.global.nc.f64 	%fd61, [%rd75+8];
	ld.global.nc.f64 	%fd62, [%rd75];
	add.f64 	%fd63, %fd61, %fd62;
	mul.f64 	%fd64, %fd63, 0d3FE0000000000000;
	add.s64 	%rd76, %rd2, %rd67;
	add.s64 	%rd77, %rd76, %rd69;
	add.s64 	%rd78, %rd77, %rd71;
	ld.global.nc.f64 	%fd65, [%rd78+819200];
	ld.global.nc.f64 	%fd66, [%rd78];
	add.f64 	%fd67, %fd65, %fd66;
	ld.global.nc.f64 	%fd68, [%rd78+819208];
	ld.global.nc.f64 	%fd69, [%rd78+8];
	add.f64 	%fd70, %fd68, %fd69;
	sub.f64 	%fd71, %fd67, %fd70;
	mul.f64 	%fd72, %fd64, %fd71;
	sub.f64 	%fd73, %fd65, %fd66;
	add.f64 	%fd74, %fd73, %fd70;
	div.rn.f64 	%fd75, %fd72, %fd74;
	add.f64 	%fd76, %fd60, %fd75;
	add.s64 	%rd79, %rd3, %rd67;
	add.s64 	%rd80, %rd79, %rd69;
	add.s64 	%rd81, %rd80, %rd71;
	st.global.f64 	[%rd81], %fd76;
$L__BB0_8:
	add.s32 	%r42, %r8, %r6;
	setp.gt.u32 	%p29, %r2, %r40;
	setp.lt.s32 	%p30, %r2, %r19;
	setp.gt.u32 	%p31, %r25, %r10;
	setp.ge.u32 	%p32, %r42, %r7;
	setp.le.u32 	%p33, %r42, %r9;
	mul.wide.s32 	%rd82, %r6, 819200;
	add.s64 	%rd83, %rd1, %rd82;
	add.s64 	%rd84, %rd4, %rd82;
	add.s64 	%rd85, %rd2, %rd82;
	add.s64 	%rd86, %rd3, %rd82;
	mul.wide.u32 	%rd87, %r25, 2560;
	add.s64 	%rd5, %rd83, %rd87;
	add.s64 	%rd6, %rd84, %rd87;
	add.s64 	%rd7, %rd85, %rd87;
	add.s64 	%rd8, %rd86, %rd87;
	and.pred  	%p3, %p32, %p33;
	not.pred 	%p34, %p3;
	or.pred  	%p4, %p34, %p31;
	or.pred  	%p35, %p4, %p30;
	or.pred  	%p36, %p35, %p29;
	@%p36 bra 	$L__BB0_10;
	mul.wide.u32 	%rd88, %r2, 8;
	add.s64 	%rd89, %rd5, %rd88;
	ld.global.nc.f64 	%fd77, [%rd89+8];
	ld.global.nc.f64 	%fd78, [%rd89];
	sub.f64 	%fd79, %fd77, %fd78;
	add.s64 	%rd90, %rd6, %rd88;
	ld.global.nc.f64 	%fd80, [%rd90+8];
	ld.global.nc.f64 	%fd81, [%rd90];
	add.f64 	%fd82, %fd80, %fd81;
	mul.f64 	%fd83, %fd82, 0d3FE0000000000000;
	add.s64 	%rd91, %rd7, %rd88;
	ld.global.nc.f64 	%fd84, [%rd91+819200];
	ld.global.nc.f64 	%fd85, [%rd91];
	add.f64 	%fd86, %fd84, %fd85;
	ld.global.nc.f64 	%fd87, [%rd91+819208];
	ld.global.nc.f64 	%fd88, [%rd91+8];
	add.f64 	%fd89, %fd87, %fd88;
	sub.f64 	%fd90, %fd86, %fd89;
	mul.f64 	%fd91, %fd83, %fd90;
	sub.f64 	%fd92, %fd84, %fd85;
	add.f64 	%fd93, %fd92, %fd89;
	div.rn.f64 	%fd94, %fd91, %fd93;
	add.f64 	%fd95, %fd79, %fd94;
	add.s64 	%rd92, %rd8, %rd88;
	st.global.f64 	[%rd92], %fd95;
$L__BB0_10:
	setp.gt.u32 	%p37, %r12, %r40;
	setp.lt.s32 	%p38, %r12, %r19;
	or.pred  	%p39, %p4, %p38;
	or.pred  	%p40, %p39, %p37;
	@%p40 bra 	$L__BB0_12;
	mul.wide.u32 	%rd93, %r12, 8;
	add.s64 	%rd94, %rd5, %rd93;
	ld.global.nc.f64 	%fd96, [%rd94+8];
	ld.global.nc.f64 	%fd97, [%rd94];
	sub.f64 	%fd98, %fd96, %fd97;
	add.s64 	%rd95, %rd6, %rd93;
	ld.global.nc.f64 	%fd99, [%rd95+8];
	ld.global.nc.f64 	%fd100, [%rd95];
	add.f64 	%fd101, %fd99, %fd100;
	mul.f64 	%fd102, %fd101, 0d3FE0000000000000;
	add.s64 	%rd96, %rd7, %rd93;
	ld.global.nc.f64 	%fd103, [%rd96+819200];
	ld.global.nc.f64 	%fd104, [%rd96];
	add.f64 	%fd105, %fd103, %fd104;
	ld.global.nc.f64 	%fd106, [%rd96+819208];
	ld.global.nc.f64 	%fd107, [%rd96+8];
	add.f64 	%fd108, %fd106, %fd107;
	sub.f64 	%fd109, %fd105, %fd108;
	mul.f64 	%fd110, %fd102, %fd109;
	sub.f64 	%fd111, %fd103, %fd104;
	add.f64 	%fd112, %fd111, %fd108;
	div.rn.f64 	%fd113, %fd110, %fd112;
	add.f64 	%fd114, %fd98, %fd113;
	add.s64 	%rd97, %rd8, %rd93;
	st.global.f64 	[%rd97], %fd114;
$L__BB0_12:
	mov.u32 	%r43, %tid.y;
	add.s32 	%r45, %r4, %r43;
	add.s32 	%r46, %r45, %r3;
	setp.gt.u32 	%p41, %r46, %r10;
	setp.lt.u32 	%p42, %r46, %r4;
	setp.gt.u32 	%p43, %r2, %r40;
	setp.lt.s32 	%p44, %r2, %r19;
	mul.wide.s32 	%rd98, %r3, 2560;
	add.s64 	%rd9, %rd5, %rd98;
	add.s64 	%rd10, %rd6, %rd98;
	add.s64 	%rd11, %rd7, %rd98;
	add.s64 	%rd12, %rd8, %rd98;
	or.pred  	%p46, %p34, %p42;
	or.pred  	%p5, %p46, %p41;
	or.pred  	%p47, %p5, %p44;
	or.pred  	%p48, %p47, %p43;
	@%p48 bra 	$L__BB0_14;
	mul.wide.u32 	%rd99, %r2, 8;
	add.s64 	%rd100, %rd9, %rd99;
	ld.global.nc.f64 	%fd115, [%rd100+8];
	ld.global.nc.f64 	%fd116, [%rd100];
	sub.f64 	%fd117, %fd115, %fd116;
	add.s64 	%rd101, %rd10, %rd99;
	ld.global.nc.f64 	%fd118, [%rd101+8];
	ld.global.nc.f64 	%fd119, [%rd101];
	add.f64 	%fd120, %fd118, %fd119;
	mul.f64 	%fd121, %fd120, 0d3FE0000000000000;
	add.s64 	%rd102, %rd11, %rd99;
	ld.global.nc.f64 	%fd122, [%rd102+819200];
	ld.global.nc.f64 	%fd123, [%rd102];
	add.f64 	%fd124, %fd122, %fd123;
	ld.global.nc.f64 	%fd125, [%rd102+819208];
	ld.global.nc.f64 	%fd126, [%rd102+8];
	add.f64 	%fd127, %fd125, %fd126;
	sub.f64 	%fd128, %fd124, %fd127;
	mul.f64 	%fd129, %fd121, %fd128;
	sub.f64 	%fd130, %fd122, %fd123;
	add.f64 	%fd131, %fd130, %fd127;
	div.rn.f64 	%fd132, %fd129, %fd131;
	add.f64 	%fd133, %fd117, %fd132;
	add.s64 	%rd103, %rd12, %rd99;
	st.global.f64 	[%rd103], %fd133;
$L__BB0_14:
	setp.gt.u32 	%p49, %r12, %r40;
	setp.lt.s32 	%p50, %r12, %r19;
	or.pred  	%p51, %p5, %p50;
	or.pred  	%p52, %p51, %p49;
	@%p52 bra 	$L__BB0_16;
	mul.wide.u32 	%rd104, %r12, 8;
	add.s64 	%rd105, %rd9, %rd104;
	ld.global.nc.f64 	%fd134, [%rd105+8];
	ld.global.nc.f64 	%fd135, [%rd105];
	sub.f64 	%fd136, %fd134, %fd135;
	add.s64 	%rd106, %rd10, %rd104;
	ld.global.nc.f64 	%fd137, [%rd106+8];
	ld.global.nc.f64 	%fd138, [%rd106];
	add.f64 	%fd139, %fd137, %fd138;
	mul.f64 	%fd140, %fd139, 0d3FE0000000000000;
	add.s64 	%rd107, %rd11, %rd104;
	ld.global.nc.f64 	%fd141, [%rd107+819200];
	ld.global.nc.f64 	%fd142, [%rd107];
	add.f64 	%fd143, %fd141, %fd142;
	ld.global.nc.f64 	%fd144, [%rd107+819208];
	ld.global.nc.f64 	%fd145, [%rd107+8];
	add.f64 	%fd146, %fd144, %fd145;
	sub.f64 	%fd147, %fd143, %fd146;
	mul.f64 	%fd148, %fd140, %fd147;
	sub.f64 	%fd149, %fd141, %fd142;
	add.f64 	%fd150, %fd149, %fd146;
	div.rn.f64 	%fd151, %fd148, %fd150;
	add.f64 	%fd152, %fd136, %fd151;
	add.s64 	%rd108, %rd12, %rd104;
	st.global.f64 	[%rd108], %fd152;
$L__BB0_16:
	ret;

}


// ===== COMPILED SASS (sm_100) =====

	.target	sm_100

	.elftype	@"ET_EXEC"


//--------------------- .note.nv.tkinfo           --------------------------
	.section	.note.nv.tkinfo,"",@"SHT_NOTE"
	.sectionflags	@"SHF_NOTE_NV_TKINFO"
	.tkinfo
        /*0018*/ 	.word	0x00000002
        /*0030*/ 	.string	""
        /*0030*/ 	.string	"ptxas"
        /*0030*/ 	.string	"Cuda compilation tools, release 13.0, V13.0.88"
        /*0030*/ 	.string	"Build cuda_13.0.r13.0/compiler.36424714_0"
        /*0030*/ 	.string	"-arch sm_100 -m 64 "



//--------------------- .note.nv.cuinfo           --------------------------
	.section	.note.nv.cuinfo,"",@"SHT_NOTE"
	.sectionflags	@"SHF_NOTE_NV_CUINFO"
        /*0018*/ 	.short	0x0002
        /*001a*/ 	.short	0x0064
        /*001c*/ 	.short	0x0082
	.zero		2


//--------------------- .nv.info                  --------------------------
	.section	.nv.info,"",@"SHT_CUDA_INFO"
	.align	4


	//----- nvinfo : EIATTR_REGCOUNT
	.align		4
        /*0000*/ 	.byte	0x04, 0x2f
        /*0002*/ 	.short	(.L_1 - .L_0)
	.align		4
.L_0:
        /*0004*/ 	.word	index@(_Z8fastwavePdS_S_S_iii)
        /*0008*/ 	.word	0x00000028


	//----- nvinfo : EIATTR_FRAME_SIZE
	.align		4
.L_1:
        /*000c*/ 	.byte	0x04, 0x11
        /*000e*/ 	.short	(.L_3 - .L_2)
	.align		4
.L_2:
        /*0010*/ 	.word	index@($__internal_0_$__cuda_sm20_div_rn_f64_full)
        /*0014*/ 	.word	0x00000000


	//----- nvinfo : EIATTR_FRAME_SIZE
	.align		4
.L_3:
        /*0018*/ 	.byte	0x04, 0x11
        /*001a*/ 	.short	(.L_5 - .L_4)
	.align		4
.L_4:
        /*001c*/ 	.word	index@(_Z8fastwavePdS_S_S_iii)
        /*0020*/ 	.word	0x00000000


	//----- nvinfo : EIATTR_MIN_STACK_SIZE
	.align		4
.L_5:
        /*0024*/ 	.byte	0x04, 0x12
        /*0026*/ 	.short	(.L_7 - .L_6)
	.align		4
.L_6:
        /*0028*/ 	.word	index@(_Z8fastwavePdS_S_S_iii)
        /*002c*/ 	.word	0x00000000
.L_7:


//--------------------- .nv.compat                --------------------------
	.section	.nv.compat,"",@"SHT_CUDA_COMPAT_INFO"
	.align	4
        /*0000*/ 	.byte	0x02, 0x09, 0x00, 0x00, 0x02, 0x02, 0x01, 0x00, 0x02, 0x05, 0x05, 0x00, 0x03, 0x07, 0x01, 0x01
        /*0010*/ 	.byte	0x02, 0x03, 0x00, 0x00, 0x02, 0x06, 0x01, 0x00, 0x04, 0x0b, 0x08, 0x00, 0x01, 0x00, 0x00, 0x00
        /*0020*/ 	.byte	0x00, 0x00, 0x00, 0x00


//--------------------- .nv.info._Z8fastwavePdS_S_S_iii --------------------------
	.section	.nv.info._Z8fastwavePdS_S_S_iii,"",@"SHT_CUDA_INFO"
	.sectionflags	@""
	.align	4


	//----- nvinfo : EIATTR_CUDA_API_VERSION
	.align		4
        /*0000*/ 	.byte	0x04, 0x37
        /*0002*/ 	.short	(.L_9 - .L_8)
.L_8:
        /*0004*/ 	.word	0x00000082


	//----- nvinfo : EIATTR_KPARAM_INFO
	.align		4
.L_9:
        /*0008*/ 	.byte	0x04, 0x17
        /*000a*/ 	.short	(.L_11 - .L_10)
.L_10:
        /*000c*/ 	.word	0x00000000
        /*0010*/ 	.short	0x0006
        /*0012*/ 	.short	0x0028
        /*0014*/ 	.byte	0x00, 0xf0, 0x11, 0x00


	//----- nvinfo : EIATTR_KPARAM_INFO
	.align		4
.L_11:
        /*0018*/ 	.byte	0x04, 0x17
        /*001a*/ 	.short	(.L_13 - .L_12)
.L_12:
        /*001c*/ 	.word	0x00000000
        /*0020*/ 	.short	0x0005
        /*0022*/ 	.short	0x0024
        /*0024*/ 	.byte	0x00, 0xf0, 0x11, 0x00


	//----- nvinfo : EIATTR_KPARAM_INFO
	.align		4
.L_13:
        /*0028*/ 	.byte	0x04, 0x17
        /*002a*/ 	.short	(.L_15 - .L_14)
.L_14:
        /*002c*/ 	.word	0x00000000
        /*0030*/ 	.short	0x0004
        /*0032*/ 	.short	0x0020
        /*0034*/ 	.byte	0x00, 0xf0, 0x11, 0x00


	//----- nvinfo : EIATTR_KPARAM_INFO
	.align		4
.L_15:
        /*0038*/ 	.byte	0x04, 0x17
        /*003a*/ 	.short	(.L_17 - .L_16)
.L_16:
        /*003c*/ 	.word	0x00000000
        /*0040*/ 	.short	0x0003
        /*0042*/ 	.short	0x0018
        /*0044*/ 	.byte	0x00, 0xf5, 0x21, 0x00


	//----- nvinfo : EIATTR_KPARAM_INFO
	.align		4
.L_17:
        /*0048*/ 	.byte	0x04, 0x17
        /*004a*/ 	.short	(.L_19 - .L_18)
.L_18:
        /*004c*/ 	.word	0x00000000
        /*0050*/ 	.short	0x0002
        /*0052*/ 	.short	0x0010
        /*0054*/ 	.byte	0x00, 0xf5, 0x21, 0x00


	//----- nvinfo : EIATTR_KPARAM_INFO
	.align		4
.L_19:
        /*0058*/ 	.byte	0x04, 0x17
        /*005a*/ 	.short	(.L_21 - .L_20)
.L_20:
        /*005c*/ 	.word	0x00000000
        /*0060*/ 	.short	0x0001
        /*0062*/ 	.short	0x0008
        /*0064*/ 	.byte	0x00, 0xf5, 0x21, 0x00


	//----- nvinfo : EIATTR_KPARAM_INFO
	.align		4
.L_21:
        /*0068*/ 	.byte	0x04, 0x17
        /*006a*/ 	.short	(.L_23 - .L_22)
.L_22:
        /*006c*/ 	.word	0x00000000
        /*0070*/ 	.short	0x0000
        /*0072*/ 	.short	0x0000
        /*0074*/ 	.byte	0x00, 0xf5, 0x21, 0x00


	//----- nvinfo : EIATTR_SPARSE_MMA_MASK
	.align		4
.L_23:
        /*0078*/ 	.byte	0x03, 0x50
        /*007a*/ 	.short	0x0000


	//----- nvinfo : EIATTR_MAXREG_COUNT
	.align		4
        /*007c*/ 	.byte	0x03, 0x1b
        /*007e*/ 	.short	0x00ff


	//----- nvinfo : EIATTR_MERCURY_ISA_VERSION
	.align		4
        /*0080*/ 	.byte	0x03, 0x5f
        /*0082*/ 	.short	0x0101


	//----- nvinfo : EIATTR_VRC_CTA_INIT_COUNT
	.align		4
        /*0084*/ 	.byte	0x02, 0x4a
	.zero		1
	.zero		1


	//----- nvinfo : EIATTR_EXIT_INSTR_OFFSETS
	.align		4
        /*0088*/ 	.byte	0x04, 0x1c
        /*008a*/ 	.short	(.L_25 - .L_24)


	//   ....[0]....
.L_24:
        /*008c*/ 	.word	0x00001d80


	//   ....[1]....
        /*0090*/ 	.word	0x00002060


	//----- nvinfo : EIATTR_CRS_STACK_SIZE
	.align		4
.L_25:
        /*0094*/ 	.byte	0x04, 0x1e
        /*0096*/ 	.short	(.L_27 - .L_26)
.L_26:
        /*0098*/ 	.word	0x00000000


	//----- nvinfo : EIATTR_CBANK_PARAM_SIZE
	.align		4
.L_27:
        /*009c*/ 	.byte	0x03, 0x19
        /*009e*/ 	.short	0x002c


	//----- nvinfo : EIATTR_PARAM_CBANK
	.align		4
        /*00a0*/ 	.byte	0x04, 0x0a
        /*00a2*/ 	.short	(.L_29 - .L_28)
	.align		4
.L_28:
        /*00a4*/ 	.word	index@(.nv.constant0._Z8fastwavePdS_S_S_iii)
        /*00a8*/ 	.short	0x0380
        /*00aa*/ 	.short	0x002c


	//----- nvinfo : EIATTR_SW_WAR
	.align		4
.L_29:
        /*00ac*/ 	.byte	0x04, 0x36
        /*00ae*/ 	.short	(.L_31 - .L_30)
.L_30:
        /*00b0*/ 	.word	0x00000008
.L_31:


//--------------------- .nv.callgraph             --------------------------
	.section	.nv.callgraph,"",@"SHT_CUDA_CALLGRAPH"
	.align	4
	.sectionentsize	8
	.align		4
        /*0000*/ 	.word	0x00000000
	.align		4
        /*0004*/ 	.word	0xffffffff
	.align		4
        /*0008*/ 	.word	0x00000000
	.align		4
        /*000c*/ 	.word	0xfffffffe
	.align		4
        /*0010*/ 	.word	0x00000000
	.align		4
        /*0014*/ 	.word	0xfffffffd
	.align		4
        /*0018*/ 	.word	0x00000000
	.align		4
        /*001c*/ 	.word	0xfffffffc


//--------------------- .text._Z8fastwavePdS_S_S_iii --------------------------
	.section	.text._Z8fastwavePdS_S_S_iii,"ax",@progbits
	.align	128
        .global         _Z8fastwavePdS_S_S_iii
        .type           _Z8fastwavePdS_S_S_iii,@function
        .size           _Z8fastwavePdS_S_S_iii,(.L_x_36 - _Z8fastwavePdS_S_S_iii)
        .other          _Z8fastwavePdS_S_S_iii,@"STO_CUDA_ENTRY STV_DEFAULT"
_Z8fastwavePdS_S_S_iii:
.text._Z8fastwavePdS_S_S_iii:
[----:B------:R-:W-:Y:S08]  /*0000*/  LDC R1, c[0x0][0x37c] ;  /* 0x0000df00ff017b82 */ /* 0x000ff00000000800 */
[----:B------:R-:W0:Y:S01]  /*0010*/  S2UR UR7, SR_CTAID.Y ;  /* 0x00000000000779c3 */ /* 0x000e220000002600 */
[----:B------:R-:W1:Y:S01]  /*0020*/  LDCU UR13, c[0x0][0x360] ;  /* 0x00006c00ff0d77ac */ /* 0x000e620008000800 */
[----:B------:R-:W2:Y:S01]  /*0030*/  S2R R7, SR_TID.Y ;  /* 0x0000000000077919 */ /* 0x000ea20000002200 */
[----:B------:R-:W-:Y:S01]  /*0040*/  BSSY.RECONVERGENT B1, `(.L_x_0) ;  /* 0x0000061000017945 */ /* 0x000fe20003800200 */
[----:B------:R-:W3:Y:S01]  /*0050*/  LDCU UR14, c[0x0][0x364] ;  /* 0x00006c80ff0e77ac */ /* 0x000ee20008000800 */
[----:B------:R-:W4:Y:S03]  /*0060*/  S2R R5, SR_TID.Z ;  /* 0x0000000000057919 */ /* 0x000f260000002300 */
[----:B------:R-:W5:Y:S01]  /*0070*/  S2UR UR5, SR_CTAID.X ;  /* 0x00000000000579c3 */ /* 0x000f620000002500 */
[----:B------:R-:W0:Y:S01]  /*0080*/  LDCU.64 UR16, c[0x0][0x3a0] ;  /* 0x00007400ff1077ac */ /* 0x000e220008000a00 */
[----:B------:R-:W4:Y:S01]  /*0090*/  S2R R2, SR_TID.X ;  /* 0x0000000000027919 */ /* 0x000f220000002100 */
[----:B------:R-:W2:Y:S05]  /*00a0*/  LDCU UR15, c[0x0][0x368] ;  /* 0x00006d00ff0f77ac */ /* 0x000eaa0008000800 */
[----:B------:R-:W4:Y:S01]  /*00b0*/  S2UR UR10, SR_CTAID.Z ;  /* 0x00000000000a79c3 */ /* 0x000f220000002700 */
[----:B-1----:R-:W-:-:S02]  /*00c0*/  USHF.L.U32 UR4, UR13, 0x1, URZ ;  /* 0x000000010d047899 */ /* 0x002fc400080006ff */
[----:B---3--:R-:W-:-:S05]  /*00d0*/  USHF.L.U32 UR6, UR14, 0x1, URZ ;  /* 0x000000010e067899 */ /* 0x008fca00080006ff */
[----:B------:R-:W1:Y:S01]  /*00e0*/  LDC R0, c[0x0][0x3a8] ;  /* 0x0000ea00ff007b82 */ /* 0x000e620000000800 */
[----:B0-----:R-:W-:Y:S02]  /*00f0*/  UIMAD UR7, UR6, UR7, URZ ;  /* 0x00000007060772a4 */ /* 0x001fe4000f8e02ff */
[----:B------:R-:W-:Y:S02]  /*0100*/  UIADD3 UR12, UPT, UPT, UR17, -0x1, URZ ;  /* 0xffffffff110c7890 */ /* 0x000fe4000fffe0ff */
[----:B------:R-:W-:-:S03]  /*0110*/  UIADD3 UR8, UPT, UPT, UR6, UR7, URZ ;  /* 0x0000000706087290 */ /* 0x000fc6000fffe0ff */
[----:B------:R-:W0:Y:S01]  /*0120*/  LDC.64 R12, c[0x0][0x388] ;  /* 0x0000e200ff0c7b82 */ /* 0x000e220000000a00 */
[----:B-----5:R-:W-:Y:S01]  /*0130*/  UIMAD UR5, UR4, UR5, URZ ;  /* 0x00000005040572a4 */ /* 0x020fe2000f8e02ff */
[----:B--2---:R-:W-:Y:S01]  /*0140*/  VIADD R7, R7, UR7 ;  /* 0x0000000707077c36 */ /* 0x004fe20008000000 */
[----:B------:R-:W-:Y:S02]  /*0150*/  UIADD3 UR11, UPT, UPT, UR8, -0x1, URZ ;  /* 0xffffffff080b7890 */ /* 0x000fe4000fffe0ff */
[----:B------:R-:W-:Y:S02]  /*0160*/  UIADD3 UR9, UPT, UPT, UR4, -0x1, UR5 ;  /* 0xffffffff04097890 */ /* 0x000fe4000fffe005 */
[----:B------:R-:W-:Y:S01]  /*0170*/  USHF.L.U32 UR4, UR15, 0x1, URZ ;  /* 0x000000010f047899 */ /* 0x000fe200080006ff */
[----:B------:R-:W2:Y:S01]  /*0180*/  LDC.64 R14, c[0x0][0x398] ;  /* 0x0000e600ff0e7b82 */ /* 0x000ea20000000a00 */
[----:B------:R-:W-:Y:S01]  /*0190*/  UISETP.GE.U32.AND UP0, UPT, UR11, UR12, UPT ;  /* 0x0000000c0b00728c */ /* 0x000fe2000bf06070 */
[----:B----4-:R-:W-:Y:S01]  /*01a0*/  IADD3 R2, PT, PT, R2, UR5, RZ ;  /* 0x0000000502027c10 */ /* 0x010fe2000fffe0ff */
[----:B------:R-:W-:Y:S01]  /*01b0*/  UIMAD UR6, UR4, UR10, URZ ;  /* 0x0000000a040672a4 */ /* 0x000fe2000f8e02ff */
[----:B------:R-:W-:Y:S01]  /*01c0*/  IMAD.U32 R3, RZ, RZ, UR9 ;  /* 0x00000009ff037e24 */ /* 0x000fe2000f8e00ff */
[----:B------:R-:W-:-:S02]  /*01d0*/  USEL UR8, UR8, UR17, !UP0 ;  /* 0x0000001108087287 */ /* 0x000fc4000c000000 */
[----:B------:R-:W-:Y:S01]  /*01e0*/  UIADD3 UR4, UPT, UPT, UR4, -0x1, UR6 ;  /* 0xffffffff04047890 */ /* 0x000fe2000fffe006 */
[----:B------:R-:W3:Y:S01]  /*01f0*/  LDC.64 R16, c[0x0][0x380] ;  /* 0x0000e000ff107b82 */ /* 0x000ee20000000a00 */
[----:B-1----:R-:W-:Y:S01]  /*0200*/  VIADDMNMX.U32 R0, R0, 0xfffffffe, R3, PT ;  /* 0xfffffffe00007846 */ /* 0x002fe20003800003 */
[----:B------:R-:W-:Y:S01]  /*0210*/  UIADD3 UR8, UPT, UPT, UR8, -0x1, URZ ;  /* 0xffffffff08087890 */ /* 0x000fe2000fffe0ff */
[----:B------:R-:W-:Y:S01]  /*0220*/  IMAD.U32 R3, RZ, RZ, UR16 ;  /* 0x00000010ff037e24 */ /* 0x000fe2000f8e00ff */
[----:B------:R-:W1:Y:S01]  /*0230*/  LDCU.64 UR10, c[0x0][0x358] ;  /* 0x00006b00ff0a77ac */ /* 0x000e620008000a00 */
[----:B------:R-:W-:Y:S01]  /*0240*/  MOV R6, UR4 ;  /* 0x0000000400067c02 */ /* 0x000fe20008000f00 */
[----:B------:R-:W-:Y:S01]  /*0250*/  VIADD R5, R5, UR6 ;  /* 0x0000000605057c36 */ /* 0x000fe20008000000 */
[----:B------:R-:W-:Y:S01]  /*0260*/  R2UR UR4, R0 ;  /* 0x00000000000472ca */ /* 0x000fe200000e0000 */
[----:B------:R-:W-:Y:S01]  /*0270*/  VIADD R0, R2, UR13 ;  /* 0x0000000d02007c36 */ /* 0x000fe20008000000 */
[----:B------:R-:W-:Y:S01]  /*0280*/  VIADDMNMX.U32 R6, R3, 0xfffffffe, R6, PT ;  /* 0xfffffffe03067846 */ /* 0x000fe20003800006 */
[----:B0-----:R-:W-:Y:S01]  /*0290*/  IMAD.WIDE.U32 R12, R5, 0xc8000, R12 ;  /* 0x000c8000050c7825 */ /* 0x001fe200078e000c */
[----:B------:R-:W-:-:S04]  /*02a0*/  ISETP.GT.U32.AND P0, PT, R7, UR8, PT ;  /* 0x0000000807007c0c */ /* 0x000fc8000bf04070 */
[C---:B------:R-:W-:Y:S01]  /*02b0*/  ISETP.GT.U32.OR P0, PT, R5.reuse, R6, P0 ;  /* 0x000000060500720c */ /* 0x040fe20000704470 */
[----:B--2---:R-:W-:-:S03]  /*02c0*/  IMAD.WIDE.U32 R14, R5, 0xc8000, R14 ;  /* 0x000c8000050e7825 */ /* 0x004fc600078e000e */
[----:B------:R-:W-:-:S04]  /*02d0*/  ISETP.LT.OR P1, PT, R2, UR5, P0 ;  /* 0x0000000502007c0c */ /* 0x000fc80008721670 */
[----:B------:R-:W-:Y:S01]  /*02e0*/  ISETP.GT.U32.OR P1, PT, R2, UR4, P1 ;  /* 0x0000000402007c0c */ /* 0x000fe20008f24470 */
[----:B---3--:R-:W-:-:S12]  /*02f0*/  IMAD.WIDE.U32 R16, R5, 0xc8000, R16 ;  /* 0x000c800005107825 */ /* 0x008fd800078e0010 */
[----:B-1----:R-:W-:Y:S05]  /*0300*/  @P1 BRA `(.L_x_1) ;  /* 0x0000000000d01947 */ /* 0x002fea0003800000 */
[----:B------:R-:W-:Y:S01]  /*0310*/  IMAD.WIDE.U32 R8, R7, 0xa00, R14 ;  /* 0x00000a0007087825 */ /* 0x000fe200078e000e */
[----:B------:R-:W0:Y:S03]  /*0320*/  LDC.64 R10, c[0x0][0x390] ;  /* 0x0000e400ff0a7b82 */ /* 0x000e260000000a00 */
[----:B------:R-:W-:-:S05]  /*0330*/  IMAD.WIDE.U32 R30, R2, 0x8, R8 ;  /* 0x00000008021e7825 */ /* 0x000fca00078e0008 */
[----:B------:R-:W2:Y:S04]  /*0340*/  LDG.E.64.CONSTANT R20, desc[UR10][R30.64+0xc8008] ;  /* 0x0c80080a1e147981 */ /* 0x000ea8000c1e9b00 */
[----:B------:R-:W2:Y:S04]  /*0350*/  LDG.E.64.CONSTANT R28, desc[UR10][R30.64+0x8] ;  /* 0x0000080a1e1c7981 */ /* 0x000ea8000c1e9b00 */
[----:B------:R-:W3:Y:S04]  /*0360*/  LDG.E.64.CONSTANT R8, desc[UR10][R30.64+0xc8000] ;  /* 0x0c80000a1e087981 */ /* 0x000ee8000c1e9b00 */
[----:B------:R1:W3:Y:S01]  /*0370*/  LDG.E.64.CONSTANT R22, desc[UR10][R30.64] ;  /* 0x0000000a1e167981 */ /* 0x0002e2000c1e9b00 */
[----:B0-----:R-:W-:-:S04]  /*0380*/  IMAD.WIDE.U32 R10, R5, 0xc8000, R10 ;  /* 0x000c8000050a7825 */ /* 0x001fc800078e000a */
[----:B------:R-:W-:-:S04]  /*0390*/  IMAD.WIDE.U32 R10, R7, 0xa00, R10 ;  /* 0x00000a00070a7825 */ /* 0x000fc800078e000a */
[----:B------:R-:W-:-:S05]  /*03a0*/  IMAD.WIDE.U32 R32, R2, 0x8, R10 ;  /* 0x0000000802207825 */ /* 0x000fca00078e000a */
[----:B------:R-:W4:Y:S04]  /*03b0*/  LDG.E.64.CONSTANT R24, desc[UR10][R32.64+0x8] ;  /* 0x0000080a20187981 */ /* 0x000f28000c1e9b00 */
[----:B------:R0:W4:Y:S01]  /*03c0*/  LDG.E.64.CONSTANT R26, desc[UR10][R32.64] ;  /* 0x0000000a201a7981 */ /* 0x000122000c1e9b00 */
[----:B------:R-:W-:-:S04]  /*03d0*/  IMAD.WIDE.U32 R10, R7, 0xa00, R12 ;  /* 0x00000a00070a7825 */ /* 0x000fc800078e000c */
[----:B------:R-:W-:-:S05]  /*03e0*/  IMAD.WIDE.U32 R34, R2, 0x8, R10 ;  /* 0x0000000802227825 */ /* 0x000fca00078e000a */
[----:B------:R-:W5:Y:S04]  /*03f0*/  LDG.E.64.CONSTANT R10, desc[UR10][R34.64+0x8] ;  /* 0x0000080a220a7981 */ /* 0x000f68000c1e9b00 */
[----:B------:R-:W5:Y:S01]  /*0400*/  LDG.E.64.CONSTANT R18, desc[UR10][R34.64] ;  /* 0x0000000a22127981 */ /* 0x000f62000c1e9b00 */
[----:B-1----:R-:W-:Y:S01]  /*0410*/  IMAD.MOV.U32 R30, RZ, RZ, 0x1 ;  /* 0x00000001ff1e7424 */ /* 0x002fe200078e00ff */
[----:B------:R-:W-:Y:S01]  /*0420*/  BSSY.RECONVERGENT B2, `(.L_x_2) ;  /* 0x000001e000027945 */ /* 0x000fe20003800200 */
[----:B--2---:R-:W-:Y:S02]  /*0430*/  DADD R28, R20, R28 ;  /* 0x00000000141c7229 */ /* 0x004fe4000000001c */
[----:B---3--:R-:W-:-:S08]  /*0440*/  DADD R20, R8, -R22 ;  /* 0x0000000008147229 */ /* 0x008fd00000000816 */
[----:B------:R-:W-:-:S06]  /*0450*/  DADD R20, R28, R20 ;  /* 0x000000001c147229 */ /* 0x000fcc0000000014 */
[----:B------:R-:W1:Y:S01]  /*0460*/  MUFU.RCP64H R31, R21 ;  /* 0x00000015001f7308 */ /* 0x000e620000001800 */
[----:B------:R-:W-:Y:S02]  /*0470*/  DADD R8, R8, R22 ;  /* 0x0000000008087229 */ /* 0x000fe40000000016 */
[----:B-1----:R-:W-:-:S08]  /*0480*/  DFMA R36, -R20, R30, 1 ;  /* 0x3ff000001424742b */ /* 0x002fd0000000011e */
[----:B0-----:R-:W-:Y:S02]  /*0490*/  DFMA R32, R36, R36, R36 ;  /* 0x000000242420722b */ /* 0x001fe40000000024 */
[----:B----4-:R-:W-:-:S06]  /*04a0*/  DADD R24, R24, R26 ;  /* 0x0000000018187229 */ /* 0x010fcc000000001a */
[----:B------:R-:W-:Y:S02]  /*04b0*/  DFMA R32, R30, R32, R30 ;  /* 0x000000201e20722b */ /* 0x000fe4000000001e */
[----:B------:R-:W-:Y:S02]  /*04c0*/  DADD R8, R8, -R28 ;  /* 0x0000000008087229 */ /* 0x000fe4000000081c */
[----:B------:R-:W-:-:S04]  /*04d0*/  DMUL R22, R24, 0.5 ;  /* 0x3fe0000018167828 */ /* 0x000fc80000000000 */
[----:B------:R-:W-:-:S04]  /*04e0*/  DFMA R26, -R20, R32, 1 ;  /* 0x3ff00000141a742b */ /* 0x000fc80000000120 */
[----:B------:R-:W-:-:S04]  /*04f0*/  DMUL R22, R22, R8 ;  /* 0x0000000816167228 */ /* 0x000fc80000000000 */
[----:B------:R-:W-:-:S08]  /*0500*/  DFMA R26, R32, R26, R32 ;  /* 0x0000001a201a722b */ /* 0x000fd00000000020 */
[----:B------:R-:W-:-:S08]  /*0510*/  DMUL R8, R22, R26 ;  /* 0x0000001a16087228 */ /* 0x000fd00000000000 */
[----:B------:R-:W-:-:S08]  /*0520*/  DFMA R24, -R20, R8, R22 ;  /* 0x000000081418722b */ /* 0x000fd00000000116 */
[----:B------:R-:W-:Y:S01]  /*0530*/  DFMA R8, R26, R24, R8 ;  /* 0x000000181a08722b */ /* 0x000fe20000000008 */
[----:B------:R-:W-:-:S09]  /*0540*/  FSETP.GEU.AND P2, PT, |R23|, 6.5827683646048100446e-37, PT ;  /* 0x036000001700780b */ /* 0x000fd20003f4e200 */
[----:B------:R-:W-:-:S05]  /*0550*/  FFMA R3, RZ, R21, R9 ;  /* 0x00000015ff037223 */ /* 0x000fca0000000009 */
[----:B------:R-:W-:Y:S01]  /*0560*/  FSETP.GT.AND P1, PT, |R3|, 1.469367938527859385e-39, PT ;  /* 0x001000000300780b */ /* 0x000fe20003f24200 */
[----:B-----5:R-:W-:-:S12]  /*0570*/  DADD R18, R10, -R18 ;  /* 0x000000000a127229 */ /* 0x020fd80000000812 */
[----:B------:R-:W-:Y:S05]  /*0580*/  @P1 BRA P2, `(.L_x_3) ;  /* 0x00000000001c1947 */ /* 0x000fea0001000000 */
[----:B------:R-:W-:Y:S01]  /*0590*/  MOV R10, R22 ;  /* 0x00000016000a7202 */ /* 0x000fe20000000f00 */
[----:B------:R-:W-:Y:S01]  /*05a0*/  IMAD.MOV.U32 R9, RZ, RZ, R23 ;  /* 0x000000ffff097224 */ /* 0x000fe200078e0017 */
[----:B------:R-:W-:Y:S01]  /*05b0*/  MOV R3, R21 ;  /* 0x0000001500037202 */ /* 0x000fe20000000f00 */
[----:B------:R-:W-:Y:S01]  /*05c0*/  IMAD.MOV.U32 R8, RZ, RZ, R20 ;  /* 0x000000ffff087224 */ /* 0x000fe200078e0014 */
[----:B------:R-:W-:-:S07]  /*05d0*/  MOV R4, 0x5f0 ;  /* 0x000005f000047802 */ /* 0x000fce0000000f00 */
[----:B------:R-:W-:Y:S05]  /*05e0*/  CALL.REL.NOINC `($__internal_0_$__cuda_sm20_div_rn_f64_full) ;  /* 0x0000001800a07944 */ /* 0x000fea0003c00000 */
[----:B------:R-:W-:-:S07]  /*05f0*/  IMAD.MOV.U32 R9, RZ, RZ, R3 ;  /* 0x000000ffff097224 */ /* 0x000fce00078e0003 */
.L_x_3:
[----:B------:R-:W-:Y:S05]  /*0600*/  BSYNC.RECONVERGENT B2 ;  /* 0x0000000000027941 */ /* 0x000fea0003800200 */
.L_x_2:
[----:B------:R-:W-:Y:S01]  /*0610*/  IMAD.WIDE.U32 R10, R7, 0xa00, R16 ;  /* 0x00000a00070a7825 */ /* 0x000fe200078e0010 */
[----:B------:R-:W-:-:S03]  /*0620*/  DADD R18, R18, R8 ;  /* 0x0000000012127229 */ /* 0x000fc60000000008 */
[----:B------:R-:W-:-:S05]  /*0630*/  IMAD.WIDE.U32 R10, R2, 0x8, R10 ;  /* 0x00000008020a7825 */ /* 0x000fca00078e000a */
[----:B------:R0:W-:Y:S03]  /*0640*/  STG.E.64 desc[UR10][R10.64], R18 ;  /* 0x000000120a007986 */ /* 0x0001e6000c101b0a */
.L_x_1:
[----:B------:R-:W-:Y:S05]  /*0650*/  BSYNC.RECONVERGENT B1 ;  /* 0x0000000000017941 */ /* 0x000fea0003800200 */
.L_x_0:
[C---:B------:R-:W-:Y:S01]  /*0660*/  ISETP.LT.OR P0, PT, R0.reuse, UR5, P0 ;  /* 0x0000000500007c0c */ /* 0x040fe20008701670 */
[----:B------:R-:W-:Y:S03]  /*0670*/  BSSY.RECONVERGENT B1, `(.L_x_4) ;  /* 0x0000037000017945 */ /* 0x000fe60003800200 */
[----:B------:R-:W-:-:S13]  /*0680*/  ISETP.GT.U32.OR P0, PT, R0, UR4, P0 ;  /* 0x0000000400007c0c */ /* 0x000fda0008704470 */
[----:B------:R-:W-:Y:S05]  /*0690*/  @P0 BRA `(.L_x_5) ;  /* 0x0000000000d00947 */ /* 0x000fea0003800000 */
[----:B------:R-:W-:Y:S01]  /*06a0*/  IMAD.WIDE.U32 R26, R7, 0xa00, R14 ;  /* 0x00000a00071a7825 */ /* 0x000fe200078e000e */
[----:B------:R-:W1:Y:S03]  /*06b0*/  LDC.64 R8, c[0x0][0x390] ;  /* 0x0000e400ff087b82 */ /* 0x000e660000000a00 */
[----:B------:R-:W-:-:S05]  /*06c0*/  IMAD.WIDE.U32 R26, R0, 0x8, R26 ;  /* 0x00000008001a7825 */ /* 0x000fca00078e001a */
[----:B------:R-:W2:Y:S04]  /*06d0*/  LDG.E.64.CONSTANT R22, desc[UR10][R26.64+0xc8008] ;  /* 0x0c80080a1a167981 */ /* 0x000ea8000c1e9b00 */
[----:B------:R-:W2:Y:S04]  /*06e0*/  LDG.E.64.CONSTANT R20, desc[UR10][R26.64+0x8] ;  /* 0x0000080a1a147981 */ /* 0x000ea8000c1e9b00 */
[----:B------:R-:W3:Y:S04]  /*06f0*/  LDG.E.64.CONSTANT R30, desc[UR10][R26.64+0xc8000] ;  /* 0x0c80000a1a1e7981 */ /* 0x000ee8000c1e9b00 */
[----:B------:R4:W3:Y:S01]  /*0700*/  LDG.E.64.CONSTANT R32, desc[UR10][R26.64] ;  /* 0x0000000a1a207981 */ /* 0x0008e2000c1e9b00 */
[----:B-1----:R-:W-:-:S04]  /*0710*/  IMAD.WIDE.U32 R8, R5, 0xc8000, R8 ;  /* 0x000c800005087825 */ /* 0x002fc800078e0008 */
[----:B------:R-:W-:-:S04]  /*0720*/  IMAD.WIDE.U32 R8, R7, 0xa00, R8 ;  /* 0x00000a0007087825 */ /* 0x000fc800078e0008 */
[----:B------:R-:W-:-:S05]  /*0730*/  IMAD.WIDE.U32 R28, R0, 0x8, R8 ;  /* 0x00000008001c7825 */ /* 0x000fca00078e0008 */
[----:B------:R-:W5:Y:S04]  /*0740*/  LDG.E.64.CONSTANT R24, desc[UR10][R28.64+0x8] ;  /* 0x0000080a1c187981 */ /* 0x000f68000c1e9b00 */
[----:B------:R1:W5:Y:S01]  /*0750*/  LDG.E.64.CONSTANT R8, desc[UR10][R28.64] ;  /* 0x0000000a1c087981 */ /* 0x000362000c1e9b00 */
[----:B------:R-:W-:-:S04]  /*0760*/  IMAD.WIDE.U32 R34, R7, 0xa00, R12 ;  /* 0x00000a0007227825 */ /* 0x000fc800078e000c */
[----:B------:R-:W-:-:S05]  /*0770*/  IMAD.WIDE.U32 R34, R0, 0x8, R34 ;  /* 0x0000000800227825 */ /* 0x000fca00078e0022 */
[----:B0-----:R-:W5:Y:S04]  /*0780*/  LDG.E.64.CONSTANT R18, desc[UR10][R34.64+0x8] ;  /* 0x0000080a22127981 */ /* 0x001f68000c1e9b00 */
[----:B------:R-:W5:Y:S01]  /*0790*/  LDG.E.64.CONSTANT R10, desc[UR10][R34.64] ;  /* 0x0000000a220a7981 */ /* 0x000f62000c1e9b00 */
[----:B----4-:R-:W-:Y:S01]  /*07a0*/  IMAD.MOV.U32 R26, RZ, RZ, 0x1 ;  /* 0x00000001ff1a7424 */ /* 0x010fe200078e00ff */
[----:B------:R-:W-:Y:S01]  /*07b0*/  BSSY.RECONVERGENT B2, `(.L_x_6) ;  /* 0x000001e000027945 */ /* 0x000fe20003800200 */
[----:B--2---:R-:W-:Y:S02]  /*07c0*/  DADD R22, R22, R20 ;  /* 0x0000000016167229 */ /* 0x004fe40000000014 */
[----:B---3--:R-:W-:-:S08]  /*07d0*/  DADD R20, R30, -R32 ;  /* 0x000000001e147229 */ /* 0x008fd00000000820 */
[----:B------:R-:W-:-:S06]  /*07e0*/  DADD R20, R22, R20 ;  /* 0x0000000016147229 */ /* 0x000fcc0000000014 */
[----:B------:R-:W0:Y:S01]  /*07f0*/  MUFU.RCP64H R27, R21 ;  /* 0x00000015001b7308 */ /* 0x000e220000001800 */
[----:B------:R-:W-:Y:S02]  /*0800*/  DADD R30, R30, R32 ;  /* 0x000000001e1e7229 */ /* 0x000fe40000000020 */
[----:B0-----:R-:W-:-:S08]  /*0810*/  DFMA R36, -R20, R26, 1 ;  /* 0x3ff000001424742b */ /* 0x001fd0000000011a */
[----:B-1----:R-:W-:Y:S02]  /*0820*/  DFMA R28, R36, R36, R36 ;  /* 0x00000024241c722b */ /* 0x002fe40000000024 */
[----:B-----5:R-:W-:-:S06]  /*0830*/  DADD R8, R24, R8 ;  /* 0x0000000018087229 */ /* 0x020fcc0000000008 */
        /* <DEDUP_REMOVED lines=12> */
[----:B------:R-:W-:-:S12]  /*0900*/  DADD R18, R18, -R10 ;  /* 0x0000000012127229 */ /* 0x000fd8000000080a */
        /* <DEDUP_REMOVED lines=8> */
.L_x_7:
[----:B------:R-:W-:Y:S05]  /*0990*/  BSYNC.RECONVERGENT B2 ;  /* 0x0000000000027941 */ /* 0x000fea0003800200 */
.L_x_6:
[----:B------:R-:W-:Y:S01]  /*09a0*/  IMAD.WIDE.U32 R10, R7, 0xa00, R16 ;  /* 0x00000a00070a7825 */ /* 0x000fe200078e0010 */
[----:B------:R-:W-:-:S03]  /*09b0*/  DADD R18, R18, R8 ;  /* 0x0000000012127229 */ /* 0x000fc60000000008 */
[----:B------:R-:W-:-:S05]  /*09c0*/  IMAD.WIDE.U32 R8, R0, 0x8, R10 ;  /* 0x0000000800087825 */ /* 0x000fca00078e000a */
[----:B------:R1:W-:Y:S03]  /*09d0*/  STG.E.64 desc[UR10][R8.64], R18 ;  /* 0x0000001208007986 */ /* 0x0003e6000c101b0a */
.L_x_5:
[----:B------:R-:W-:Y:S05]  /*09e0*/  BSYNC.RECONVERGENT B1 ;  /* 0x0000000000017941 */ /* 0x000fea0003800200 */
.L_x_4:
[----:B------:R-:W-:Y:S01]  /*09f0*/  VIADD R3, R7, UR14 ;  /* 0x0000000e07037c36 */ /* 0x000fe20008000000 */
[----:B------:R-:W-:Y:S04]  /*0a00*/  BSSY.RECONVERGENT B1, `(.L_x_8) ;  /* 0x0000041000017945 */ /* 0x000fe80003800200 */
[----:B------:R-:W-:-:S04]  /*0a10*/  ISETP.GT.U32.AND P0, PT, R3, UR8, PT ;  /* 0x0000000803007c0c */ /* 0x000fc8000bf04070 */
[----:B------:R-:W-:-:S04]  /*0a20*/  ISETP.GT.U32.OR P0, PT, R5, R6, P0 ;  /* 0x000000060500720c */ /* 0x000fc80000704470 */
[----:B------:R-:W-:-:S04]  /*0a30*/  ISETP.LT.U32.OR P0, PT, R3, UR7, P0 ;  /* 0x0000000703007c0c */ /* 0x000fc80008701470 */
[----:B------:R-:W-:-:S04]  /*0a40*/  ISETP.LT.OR P1, PT, R2, UR5, P0 ;  /* 0x0000000502007c0c */ /* 0x000fc80008721670 */
[----:B------:R-:W-:-:S13]  /*0a50*/  ISETP.GT.U32.OR P1, PT, R2, UR4, P1 ;  /* 0x0000000402007c0c */ /* 0x000fda0008f24470 */
[----:B------:R-:W-:Y:S05]  /*0a60*/  @P1 BRA `(.L_x_9) ;  /* 0x0000000000e81947 */ /* 0x000fea0003800000 */
[----:B-1----:R-:W-:Y:S01]  /*0a70*/  IMAD.WIDE.U32 R8, R7, 0xa00, R14 ;  /* 0x00000a0007087825 */ /* 0x002fe200078e000e */
[----:B------:R-:W-:Y:S01]  /*0a80*/  MOV R3, UR14 ;  /* 0x0000000e00037c02 */ /* 0x000fe20008000f00 */
[----:B0-----:R-:W0:Y:S04]  /*0a90*/  LDC.64 R10, c[0x0][0x390] ;  /* 0x0000e400ff0a7b82 */ /* 0x001e280000000a00 */
[----:B------:R-:W-:-:S04]  /*0aa0*/  IMAD.WIDE R8, R3, 0xa00, R8 ;  /* 0x00000a0003087825 */ /* 0x000fc800078e0208 */
[----:B------:R-:W-:-:S05]  /*0ab0*/  IMAD.WIDE.U32 R18, R2, 0x8, R8 ;  /* 0x0000000802127825 */ /* 0x000fca00078e0008 */
[----:B------:R-:W2:Y:S04]  /*0ac0*/  LDG.E.64.CONSTANT R20, desc[UR10][R18.64+0xc8008] ;  /* 0x0c80080a12147981 */ /* 0x000ea8000c1e9b00 */
[----:B------:R-:W2:Y:S04]  /*0ad0*/  LDG.E.64.CONSTANT R28, desc[UR10][R18.64+0x8] ;  /* 0x0000080a121c7981 */ /* 0x000ea8000c1e9b00 */
[----:B------:R-:W3:Y:S04]  /*0ae0*/  LDG.E.64.CONSTANT R8, desc[UR10][R18.64+0xc8000] ;  /* 0x0c80000a12087981 */ /* 0x000ee8000c1e9b00 */
[----:B------:R-:W3:Y:S01]  /*0af0*/  LDG.E.64.CONSTANT R22, desc[UR10][R18.64] ;  /* 0x0000000a12167981 */ /* 0x000ee2000c1e9b00 */
[----:B0-----:R-:W-:-:S04]  /*0b00*/  IMAD.WIDE.U32 R10, R5, 0xc8000, R10 ;  /* 0x000c8000050a7825 */ /* 0x001fc800078e000a */
[----:B------:R-:W-:-:S04]  /*0b10*/  IMAD.WIDE.U32 R10, R7, 0xa00, R10 ;  /* 0x00000a00070a7825 */ /* 0x000fc800078e000a */
[----:B------:R-:W-:-:S04]  /*0b20*/  IMAD.WIDE R10, R3, 0xa00, R10 ;  /* 0x00000a00030a7825 */ /* 0x000fc800078e020a */
[----:B------:R-:W-:-:S05]  /*0b30*/  IMAD.WIDE.U32 R30, R2, 0x8, R10 ;  /* 0x00000008021e7825 */ /* 0x000fca00078e000a */
[----:B------:R-:W4:Y:S04]  /*0b40*/  LDG.E.64.CONSTANT R24, desc[UR10][R30.64+0x8] ;  /* 0x0000080a1e187981 */ /* 0x000f28000c1e9b00 */
[----:B------:R0:W4:Y:S01]  /*0b50*/  LDG.E.64.CONSTANT R26, desc[UR10][R30.64] ;  /* 0x0000000a1e1a7981 */ /* 0x000122000c1e9b00 */
[----:B------:R-:W-:-:S04]  /*0b60*/  IMAD.WIDE.U32 R10, R7, 0xa00, R12 ;  /* 0x00000a00070a7825 */ /* 0x000fc800078e000c */
[----:B------:R-:W-:-:S04]  /*0b70*/  IMAD.WIDE R10, R3, 0xa00, R10 ;  /* 0x00000a00030a7825 */ /* 0x000fc800078e020a */
[----:B------:R-:W-:-:S05]  /*0b80*/  IMAD.WIDE.U32 R34, R2, 0x8, R10 ;  /* 0x0000000802227825 */ /* 0x000fca00078e000a */
[----:B------:R-:W5:Y:S04]  /*0b90*/  LDG.E.64.CONSTANT R10, desc[UR10][R34.64+0x8] ;  /* 0x0000080a220a7981 */ /* 0x000f68000c1e9b00 */
[----:B------:R-:W5:Y:S01]  /*0ba0*/  LDG.E.64.CONSTANT R18, desc[UR10][R34.64] ;  /* 0x0000000a22127981 */ /* 0x000f62000c1e9b00 */
[----:B------:R-:W-:Y:S01]  /*0bb0*/  IMAD.MOV.U32 R32, RZ, RZ, 0x1 ;  /* 0x00000001ff207424 */ /* 0x000fe200078e00ff */
[----:B------:R-:W-:Y:S01]  /*0bc0*/  BSSY.RECONVERGENT B2, `(.L_x_10) ;  /* 0x000001e000027945 */ /* 0x000fe20003800200 */
[----:B--2---:R-:W-:Y:S02]  /*0bd0*/  DADD R28, R20, R28 ;  /* 0x00000000141c7229 */ /* 0x004fe4000000001c */
[----:B---3--:R-:W-:-:S08]  /*0be0*/  DADD R20, R8, -R22 ;  /* 0x0000000008147229 */ /* 0x008fd00000000816 */
[----:B------:R-:W-:-:S06]  /*0bf0*/  DADD R20, R28, R20 ;  /* 0x000000001c147229 */ /* 0x000fcc0000000014 */
[----:B------:R-:W0:Y:S01]  /*0c00*/  MUFU.RCP64H R33, R21 ;  /* 0x0000001500217308 */ /* 0x000e220000001800 */
[----:B------:R-:W-:Y:S02]  /*0c10*/  DADD R8, R8, R22 ;  /* 0x0000000008087229 */ /* 0x000fe40000000016 */
[----:B0-----:R-:W-:-:S08]  /*0c20*/  DFMA R30, -R20, R32, 1 ;  /* 0x3ff00000141e742b */ /* 0x001fd00000000120 */
[----:B------:R-:W-:Y:S02]  /*0c30*/  DFMA R30, R30, R30, R30 ;  /* 0x0000001e1e1e722b */ /* 0x000fe4000000001e */
[----:B----4-:R-:W-:-:S06]  /*0c40*/  DADD R24, R24, R26 ;  /* 0x0000000018187229 */ /* 0x010fcc000000001a */
[----:B------:R-:W-:Y:S02]  /*0c50*/  DFMA R30, R32, R30, R32 ;  /* 0x0000001e201e722b */ /* 0x000fe40000000020 */
[----:B------:R-:W-:Y:S02]  /*0c60*/  DMUL R22, R24, 0.5 ;  /* 0x3fe0000018167828 */ /* 0x000fe40000000000 */
[----:B------:R-:W-:-:S04]  /*0c70*/  DADD R8, R8, -R28 ;  /* 0x0000000008087229 */ /* 0x000fc8000000081c */
        /* <DEDUP_REMOVED lines=17> */
[----:B------:R-:W-:-:S07]  /*0d90*/  MOV R9, R3 ;  /* 0x0000000300097202 */ /* 0x000fce0000000f00 */
.L_x_11:
[----:B------:R-:W-:Y:S05]  /*0da0*/  BSYNC.RECONVERGENT B2 ;  /* 0x0000000000027941 */ /* 0x000fea0003800200 */
.L_x_10:
[----:B------:R-:W-:Y:S01]  /*0db0*/  IMAD.WIDE.U32 R10, R7, 0xa00, R16 ;  /* 0x00000a00070a7825 */ /* 0x000fe200078e0010 */
[----:B------:R-:W-:-:S03]  /*0dc0*/  DADD R18, R18, R8 ;  /* 0x0000000012127229 */ /* 0x000fc60000000008 */
[----:B------:R-:W-:-:S04]  /*0dd0*/  IMAD.U32 R3, RZ, RZ, UR14 ;  /* 0x0000000eff037e24 */ /* 0x000fc8000f8e00ff */
[----:B------:R-:W-:-:S04]  /*0de0*/  IMAD.WIDE R10, R3, 0xa00, R10 ;  /* 0x00000a00030a7825 */ /* 0x000fc800078e020a */
[----:B------:R-:W-:-:S05]  /*0df0*/  IMAD.WIDE.U32 R10, R2, 0x8, R10 ;  /* 0x00000008020a7825 */ /* 0x000fca00078e000a */
[----:B------:R2:W-:Y:S02]  /*0e00*/  STG.E.64 desc[UR10][R10.64], R18 ;  /* 0x000000120a007986 */ /* 0x0005e4000c101b0a */
.L_x_9:
[----:B------:R-:W-:Y:S05]  /*0e10*/  BSYNC.RECONVERGENT B1 ;  /* 0x0000000000017941 */ /* 0x000fea0003800200 */
.L_x_8:
[----:B012---:R-:W0:Y:S01]  /*0e20*/  LDC.64 R18, c[0x0][0x390] ;  /* 0x0000e400ff127b82 */ /* 0x007e220000000a00 */
[C---:B------:R-:W-:Y:S01]  /*0e30*/  ISETP.LT.OR P0, PT, R0.reuse, UR5, P0 ;  /* 0x0000000500007c0c */ /* 0x040fe20008701670 */
[----:B------:R-:W-:Y:S03]  /*0e40*/  BSSY.RECONVERGENT B1, `(.L_x_12) ;  /* 0x000003b000017945 */ /* 0x000fe60003800200 */
[----:B------:R-:W-:Y:S01]  /*0e50*/  ISETP.GT.U32.OR P0, PT, R0, UR4, P0 ;  /* 0x0000000400007c0c */ /* 0x000fe20008704470 */
[----:B0-----:R-:W-:-:S12]  /*0e60*/  IMAD.WIDE.U32 R18, R5, 0xc8000, R18 ;  /* 0x000c800005127825 */ /* 0x001fd800078e0012 */
[----:B------:R-:W-:Y:S05]  /*0e70*/  @P0 BRA `(.L_x_13) ;  /* 0x0000000000dc0947 */ /* 0x000fea0003800000 */
[----:B------:R-:W-:Y:S01]  /*0e80*/  IMAD.WIDE.U32 R8, R7, 0xa00, R14 ;  /* 0x00000a0007087825 */ /* 0x000fe200078e000e */
[----:B------:R-:W-:-:S05]  /*0e90*/  MOV R3, UR14 ;  /* 0x0000000e00037c02 */ /* 0x000fca0008000f00 */
[----:B------:R-:W-:-:S04]  /*0ea0*/  IMAD.WIDE R8, R3, 0xa00, R8 ;  /* 0x00000a0003087825 */ /* 0x000fc800078e0208 */
[----:B------:R-:W-:-:S05]  /*0eb0*/  IMAD.WIDE.U32 R26, R0, 0x8, R8 ;  /* 0x00000008001a7825 */ /* 0x000fca00078e0008 */
[----:B------:R-:W2:Y:S04]  /*0ec0*/  LDG.E.64.CONSTANT R22, desc[UR10][R26.64+0xc8008] ;  /* 0x0c80080a1a167981 */ /* 0x000ea8000c1e9b00 */
[----:B------:R-:W2:Y:S04]  /*0ed0*/  LDG.E.64.CONSTANT R28, desc[UR10][R26.64+0x8] ;  /* 0x0000080a1a1c7981 */ /* 0x000ea8000c1e9b00 */
[----:B------:R-:W3:Y:S04]  /*0ee0*/  LDG.E.64.CONSTANT R8, desc[UR10][R26.64+0xc8000] ;  /* 0x0c80000a1a087981 */ /* 0x000ee8000c1e9b00 */
[----:B------:R-:W3:Y:S01]  /*0ef0*/  LDG.E.64.CONSTANT R24, desc[UR10][R26.64] ;  /* 0x0000000a1a187981 */ /* 0x000ee2000c1e9b00 */
        /* <DEDUP_REMOVED lines=36> */
[----:B------:R-:W-:Y:S02]  /*1140*/  MOV R3, R23 ;  /* 0x0000001700037202 */ /* 0x000fe40000000f00 */
[----:B------:R-:W-:-:S07]  /*1150*/  MOV R4, 0x1170 ;  /* 0x0000117000047802 */ /* 0x000fce0000000f00 */
[----:B------:R-:W-:Y:S05]  /*1160*/  CALL.REL.NOINC `($__internal_0_$__cuda_sm20_div_rn_f64_full) ;  /* 0x0000000c00c07944 */ /* 0x000fea0003c00000 */
[----:B------:R-:W-:-:S07]  /*1170*/  IMAD.MOV.U32 R9, RZ, RZ, R3 ;  /* 0x000000ffff097224 */ /* 0x000fce00078e0003 */
.L_x_15:
[----:B------:R-:W-:Y:S05]  /*1180*/  BSYNC.RECONVERGENT B2 ;  /* 0x0000000000027941 */ /* 0x000fea0003800200 */
.L_x_14:
[----:B------:R-:W-:Y:S01]  /*1190*/  IMAD.WIDE.U32 R10, R7, 0xa00, R16 ;  /* 0x00000a00070a7825 */ /* 0x000fe200078e0010 */
[----:B------:R-:W-:Y:S01]  /*11a0*/  MOV R3, UR14 ;  /* 0x0000000e00037c02 */ /* 0x000fe20008000f00 */
[----:B------:R-:W-:-:S04]  /*11b0*/  DADD R20, R20, R8 ;  /* 0x0000000014147229 */ /* 0x000fc80000000008 */
[----:B------:R-:W-:-:S04]  /*11c0*/  IMAD.WIDE R10, R3, 0xa00, R10 ;  /* 0x00000a00030a7825 */ /* 0x000fc800078e020a */
[----:B------:R-:W-:-:S05]  /*11d0*/  IMAD.WIDE.U32 R8, R0, 0x8, R10 ;  /* 0x0000000800087825 */ /* 0x000fca00078e000a */
[----:B------:R0:W-:Y:S02]  /*11e0*/  STG.E.64 desc[UR10][R8.64], R20 ;  /* 0x0000001408007986 */ /* 0x0001e4000c101b0a */
.L_x_13:
[----:B------:R-:W-:Y:S05]  /*11f0*/  BSYNC.RECONVERGENT B1 ;  /* 0x0000000000017941 */ /* 0x000fea0003800200 */
.L_x_12:
[----:B------:R-:W-:Y:S01]  /*1200*/  VIADD R5, R5, UR15 ;  /* 0x0000000f05057c36 */ /* 0x000fe20008000000 */
[----:B------:R-:W-:Y:S01]  /*1210*/  MOV R3, UR15 ;  /* 0x0000000f00037c02 */ /* 0x000fe20008000f00 */
[----:B------:R-:W-:Y:S01]  /*1220*/  IMAD.U32 R11, RZ, RZ, UR15 ;  /* 0x0000000fff0b7e24 */ /* 0x000fe2000f8e00ff */
[----:B0-----:R-:W-:Y:S01]  /*1230*/  MOV R9, UR15 ;  /* 0x0000000f00097c02 */ /* 0x001fe20008000f00 */
[----:B------:R-:W-:Y:S01]  /*1240*/  BSSY.RECONVERGENT B1, `(.L_x_16) ;  /* 0x000003e000017945 */ /* 0x000fe20003800200 */
[----:B------:R-:W-:Y:S01]  /*1250*/  ISETP.GT.U32.AND P0, PT, R5, R6, PT ;  /* 0x000000060500720c */ /* 0x000fe20003f04070 */
[----:B------:R-:W-:-:S03]  /*1260*/  IMAD.WIDE R12, R3, 0xc8000, R12 ;  /* 0x000c8000030c7825 */ /* 0x000fc600078e020c */
[----:B------:R-:W-:Y:S01]  /*1270*/  ISETP.GE.U32.AND P0, PT, R5, UR6, !P0 ;  /* 0x0000000605007c0c */ /* 0x000fe2000c706070 */
[----:B------:R-:W-:Y:S02]  /*1280*/  IMAD.U32 R5, RZ, RZ, UR15 ;  /* 0x0000000fff057e24 */ /* 0x000fe4000f8e00ff */
[----:B------:R-:W-:Y:S01]  /*1290*/  IMAD.WIDE R14, R9, 0xc8000, R14 ;  /* 0x000c8000090e7825 */ /* 0x000fe200078e020e */
[----:B------:R-:W-:-:S03]  /*12a0*/  ISETP.GT.U32.OR P1, PT, R7, UR8, !P0 ;  /* 0x0000000807007c0c */ /* 0x000fc6000c724470 */
[----:B------:R-:W-:Y:S01]  /*12b0*/  IMAD.WIDE R4, R5, 0xc8000, R18 ;  /* 0x000c800005047825 */ /* 0x000fe200078e0212 */
[----:B------:R-:W-:-:S03]  /*12c0*/  ISETP.LT.OR P2, PT, R2, UR5, P1 ;  /* 0x0000000502007c0c */ /* 0x000fc60008f41670 */
[----:B------:R-:W-:Y:S01]  /*12d0*/  IMAD.WIDE R8, R11, 0xc8000, R16 ;  /* 0x000c80000b087825 */ /* 0x000fe200078e0210 */
[----:B------:R-:W-:-:S03]  /*12e0*/  ISETP.GT.U32.OR P2, PT, R2, UR4, P2 ;  /* 0x0000000402007c0c */ /* 0x000fc60009744470 */
[----:B------:R-:W-:-:S04]  /*12f0*/  IMAD.WIDE.U32 R18, R7, 0xa00, R12 ;  /* 0x00000a0007127825 */ /* 0x000fc800078e000c */
[----:B------:R-:W-:-:S04]  /*1300*/  IMAD.WIDE.U32 R16, R7, 0xa00, R4 ;  /* 0x00000a0007107825 */ /* 0x000fc800078e0004 */
[----:B------:R-:W-:-:S04]  /*1310*/  IMAD.WIDE.U32 R14, R7, 0xa00, R14 ;  /* 0x00000a00070e7825 */ /* 0x000fc800078e000e */
[----:B------:R-:W-:Y:S01]  /*1320*/  IMAD.WIDE.U32 R12, R7, 0xa00, R8 ;  /* 0x00000a00070c7825 */ /* 0x000fe200078e0008 */
[----:B------:R-:W-:Y:S06]  /*1330*/  @P2 BRA `(.L_x_17) ;  /* 0x0000000000b82947 */ /* 0x000fec0003800000 */
[----:B------:R-:W-:-:S05]  /*1340*/  IMAD.WIDE.U32 R32, R2, 0x8, R14 ;  /* 0x0000000802207825 */ /* 0x000fca00078e000e */
[----:B------:R-:W2:Y:S04]  /*1350*/  LDG.E.64.CONSTANT R26, desc[UR10][R32.64+0xc8008] ;  /* 0x0c80080a201a7981 */ /* 0x000ea8000c1e9b00 */
[----:B------:R-:W2:Y:S04]  /*1360*/  LDG.E.64.CONSTANT R4, desc[UR10][R32.64+0x8] ;  /* 0x0000080a20047981 */ /* 0x000ea8000c1e9b00 */
[----:B------:R-:W3:Y:S04]  /*1370*/  LDG.E.64.CONSTANT R8, desc[UR10][R32.64+0xc8000] ;  /* 0x0c80000a20087981 */ /* 0x000ee8000c1e9b00 */
[----:B------:R-:W3:Y:S01]  /*1380*/  LDG.E.64.CONSTANT R24, desc[UR10][R32.64] ;  /* 0x0000000a20187981 */ /* 0x000ee2000c1e9b00 */
[----:B------:R-:W-:-:S05]  /*1390*/  IMAD.WIDE.U32 R30, R2, 0x8, R16 ;  /* 0x00000008021e7825 */ /* 0x000fca00078e0010 */
[----:B------:R-:W4:Y:S04]  /*13a0*/  LDG.E.64.CONSTANT R20, desc[UR10][R30.64+0x8] ;  /* 0x0000080a1e147981 */ /* 0x000f28000c1e9b00 */
[----:B------:R-:W4:Y:S01]  /*13b0*/  LDG.E.64.CONSTANT R22, desc[UR10][R30.64] ;  /* 0x0000000a1e167981 */ /* 0x000f22000c1e9b00 */
[----:B------:R-:W-:-:S05]  /*13c0*/  IMAD.WIDE.U32 R28, R2, 0x8, R18 ;  /* 0x00000008021c7825 */ /* 0x000fca00078e0012 */
[----:B------:R-:W5:Y:S04]  /*13d0*/  LDG.E.64.CONSTANT R6, desc[UR10][R28.64+0x8] ;  /* 0x0000080a1c067981 */ /* 0x000f68000c1e9b00 */
[----:B------:R-:W5:Y:S01]  /*13e0*/  LDG.E.64.CONSTANT R10, desc[UR10][R28.64] ;  /* 0x0000000a1c0a7981 */ /* 0x000f62000c1e9b00 */
[----:B------:R-:W-:Y:S01]  /*13f0*/  MOV R34, 0x1 ;  /* 0x0000000100227802 */ /* 0x000fe20000000f00 */
        /* <DEDUP_REMOVED lines=23> */
[----:B------:R-:W-:Y:S01]  /*1570*/  IMAD.MOV.U32 R8, RZ, RZ, R4 ;  /* 0x000000ffff087224 */ /* 0x000fe200078e0004 */
[----:B------:R-:W-:Y:S01]  /*1580*/  MOV R9, R21 ;  /* 0x0000001500097202 */ /* 0x000fe20000000f00 */
[----:B------:R-:W-:Y:S01]  /*1590*/  IMAD.MOV.U32 R10, RZ, RZ, R20 ;  /* 0x000000ffff0a7224 */ /* 0x000fe200078e0014 */
[----:B------:R-:W-:Y:S02]  /*15a0*/  MOV R3, R5 ;  /* 0x0000000500037202 */ /* 0x000fe40000000f00 */
[----:B------:R-:W-:-:S07]  /*15b0*/  MOV R4, 0x15d0 ;  /* 0x000015d000047802 */ /* 0x000fce0000000f00 */
[----:B------:R-:W-:Y:S05]  /*15c0*/  CALL.REL.NOINC `($__internal_0_$__cuda_sm20_div_rn_f64_full) ;  /* 0x0000000800a87944 */ /* 0x000fea0003c00000 */
[----:B------:R-:W-:-:S07]  /*15d0*/  IMAD.MOV.U32 R9, RZ, RZ, R3 ;  /* 0x000000ffff097224 */ /* 0x000fce00078e0003 */
.L_x_19:
[----:B------:R-:W-:Y:S05]  /*15e0*/  BSYNC.RECONVERGENT B2 ;  /* 0x0000000000027941 */ /* 0x000fea0003800200 */
.L_x_18:
[----:B------:R-:W-:Y:S01]  /*15f0*/  DADD R6, R6, R8 ;  /* 0x0000000006067229 */ /* 0x000fe20000000008 */
[----:B------:R-:W-:-:S06]  /*1600*/  IMAD.WIDE.U32 R4, R2, 0x8, R12 ;  /* 0x0000000802047825 */ /* 0x000fcc00078e000c */
[----:B------:R0:W-:Y:S04]  /*1610*/  STG.E.64 desc[UR10][R4.64], R6 ;  /* 0x0000000604007986 */ /* 0x0001e8000c101b0a */
.L_x_17:
[----:B------:R-:W-:Y:S05]  /*1620*/  BSYNC.RECONVERGENT B1 ;  /* 0x0000000000017941 */ /* 0x000fea0003800200 */
.L_x_16:
[C---:B------:R-:W-:Y:S01]  /*1630*/  ISETP.LT.OR P1, PT, R0.reuse, UR5, P1 ;  /* 0x0000000500007c0c */ /* 0x040fe20008f21670 */
[----:B------:R-:W-:Y:S03]  /*1640*/  BSSY.RECONVERGENT B1, `(.L_x_20) ;  /* 0x0000031000017945 */ /* 0x000fe60003800200 */
[----:B------:R-:W-:-:S13]  /*1650*/  ISETP.GT.U32.OR P1, PT, R0, UR4, P1 ;  /* 0x0000000400007c0c */ /* 0x000fda0008f24470 */
[----:B------:R-:W-:Y:S05]  /*1660*/  @P1 BRA `(.L_x_21) ;  /* 0x0000000000b81947 */ /* 0x000fea0003800000 */
[----:B------:R-:W-:-:S05]  /*1670*/  IMAD.WIDE.U32 R32, R0, 0x8, R14 ;  /* 0x0000000800207825 */ /* 0x000fca00078e000e */
[----:B------:R-:W2:Y:S04]  /*1680*/  LDG.E.64.CONSTANT R26, desc[UR10][R32.64+0xc8008] ;  /* 0x0c80080a201a7981 */ /* 0x000ea8000c1e9b00 */
[----:B0-----:R-:W2:Y:S04]  /*1690*/  LDG.E.64.CONSTANT R4, desc[UR10][R32.64+0x8] ;  /* 0x0000080a20047981 */ /* 0x001ea8000c1e9b00 */
        /* <DEDUP_REMOVED lines=39> */
.L_x_23:
[----:B------:R-:W-:Y:S05]  /*1910*/  BSYNC.RECONVERGENT B2 ;  /* 0x0000000000027941 */ /* 0x000fea0003800200 */
.L_x_22:
[----:B------:R-:W-:Y:S01]  /*1920*/  DADD R6, R6, R8 ;  /* 0x0000000006067229 */ /* 0x000fe20000000008 */
[----:B------:R-:W-:-:S06]  /*1930*/  IMAD.WIDE.U32 R4, R0, 0x8, R12 ;  /* 0x0000000800047825 */ /* 0x000fcc00078e000c */
[----:B------:R1:W-:Y:S04]  /*1940*/  STG.E.64 desc[UR10][R4.64], R6 ;  /* 0x0000000604007986 */ /* 0x0003e8000c101b0a */
.L_x_21:
[----:B------:R-:W-:Y:S05]  /*1950*/  BSYNC.RECONVERGENT B1 ;  /* 0x0000000000017941 */ /* 0x000fea0003800200 */
.L_x_20:
[----:B------:R-:W2:Y:S01]  /*1960*/  S2R R3, SR_TID.Y ;  /* 0x0000000000037919 */ /* 0x000ea20000002200 */
[----:B01----:R-:W-:Y:S01]  /*1970*/  MOV R4, UR14 ;  /* 0x0000000e00047c02 */ /* 0x003fe20008000f00 */
[----:B------:R-:W-:Y:S01]  /*1980*/  IMAD.U32 R7, RZ, RZ, UR14 ;  /* 0x0000000eff077e24 */ /* 0x000fe2000f8e00ff */
[----:B------:R-:W-:Y:S01]  /*1990*/  MOV R5, UR14 ;  /* 0x0000000e00057c02 */ /* 0x000fe20008000f00 */
[----:B------:R-:W-:Y:S01]  /*19a0*/  BSSY.RECONVERGENT B1, `(.L_x_24) ;  /* 0x000003b000017945 */ /* 0x000fe20003800200 */
[----:B------:R-:W-:Y:S01]  /*19b0*/  MOV R9, UR14 ;  /* 0x0000000e00097c02 */ /* 0x000fe20008000f00 */
[----:B------:R-:W-:-:S04]  /*19c0*/  IMAD.WIDE R6, R7, 0xa00, R14 ;  /* 0x00000a0007067825 */ /* 0x000fc800078e020e */
[----:B------:R-:W-:-:S04]  /*19d0*/  IMAD.WIDE R16, R5, 0xa00, R16 ;  /* 0x00000a0005107825 */ /* 0x000fc800078e0210 */
[----:B------:R-:W-:Y:S01]  /*19e0*/  IMAD.WIDE R12, R9, 0xa00, R12 ;  /* 0x00000a00090c7825 */ /* 0x000fe200078e020c */
[----:B--2---:R-:W-:-:S04]  /*19f0*/  IADD3 R3, PT, PT, R4, UR7, R3 ;  /* 0x0000000704037c10 */ /* 0x004fc8000fffe003 */
[----:B------:R-:W-:-:S04]  /*1a00*/  ISETP.LT.U32.OR P0, PT, R3, UR7, !P0 ;  /* 0x0000000703007c0c */ /* 0x000fc8000c701470 */
[----:B------:R-:W-:Y:S01]  /*1a10*/  ISETP.GT.U32.OR P0, PT, R3, UR8, P0 ;  /* 0x0000000803007c0c */ /* 0x000fe20008704470 */
[----:B------:R-:W-:-:S03]  /*1a20*/  IMAD.U32 R3, RZ, RZ, UR14 ;  /* 0x0000000eff037e24 */ /* 0x000fc6000f8e00ff */
[----:B------:R-:W-:Y:S01]  /*1a30*/  ISETP.LT.OR P1, PT, R2, UR5, P0 ;  /* 0x0000000502007c0c */ /* 0x000fe20008721670 */
[----:B------:R-:W-:-:S03]  /*1a40*/  IMAD.WIDE R18, R3, 0xa00, R18 ;  /* 0x00000a0003127825 */ /* 0x000fc600078e0212 */
[----:B------:R-:W-:-:S13]  /*1a50*/  ISETP.GT.U32.OR P1, PT, R2, UR4, P1 ;  /* 0x0000000402007c0c */ /* 0x000fda0008f24470 */
[----:B------:R-:W-:Y:S05]  /*1a60*/  @P1 BRA `(.L_x_25) ;  /* 0x0000000000b81947 */ /* 0x000fea0003800000 */
        /* <DEDUP_REMOVED lines=42> */
.L_x_27:
[----:B------:R-:W-:Y:S05]  /*1d10*/  BSYNC.RECONVERGENT B2 ;  /* 0x0000000000027941 */ /* 0x000fea0003800200 */
.L_x_26:
[----:B------:R-:W-:Y:S01]  /*1d20*/  DADD R14, R14, R8 ;  /* 0x000000000e0e7229 */ /* 0x000fe20000000008 */
[----:B------:R-:W-:-:S06]  /*1d30*/  IMAD.WIDE.U32 R2, R2, 0x8, R12 ;  /* 0x0000000802027825 */ /* 0x000fcc00078e000c */
[----:B------:R0:W-:Y:S04]  /*1d40*/  STG.E.64 desc[UR10][R2.64], R14 ;  /* 0x0000000e02007986 */ /* 0x0001e8000c101b0a */
.L_x_25:
[----:B------:R-:W-:Y:S05]  /*1d50*/  BSYNC.RECONVERGENT B1 ;  /* 0x0000000000017941 */ /* 0x000fea0003800200 */
.L_x_24:
[----:B------:R-:W-:-:S04]  /*1d60*/  ISETP.LT.OR P0, PT, R0, UR5, P0 ;  /* 0x0000000500007c0c */ /* 0x000fc80008701670 */
[----:B------:R-:W-:-:S13]  /*1d70*/  ISETP.GT.U32.OR P0, PT, R0, UR4, P0 ;  /* 0x0000000400007c0c */ /* 0x000fda0008704470 */
[----:B------:R-:W-:Y:S05]  /*1d80*/  @P0 EXIT ;  /* 0x000000000000094d */ /* 0x000fea0003800000 */
[----:B------:R-:W-:-:S05]  /*1d90*/  IMAD.WIDE.U32 R22, R0, 0x8, R6 ;  /* 0x0000000800167825 */ /* 0x000fca00078e0006 */
[----:B0-----:R-:W2:Y:S04]  /*1da0*/  LDG.E.64.CONSTANT R2, desc[UR10][R22.64+0xc8008] ;  /* 0x0c80080a16027981 */ /* 0x001ea8000c1e9b00 */
        /* <DEDUP_REMOVED lines=15> */
[----:B----4-:R-:W-:Y:S02]  /*1ea0*/  DADD R14, R14, R20 ;  /* 0x000000000e0e7229 */ /* 0x010fe40000000014 */
[----:B0-----:R-:W-:-:S08]  /*1eb0*/  DFMA R22, -R2, R26, 1 ;  /* 0x3ff000000216742b */ /* 0x001fd0000000011a */
[----:B------:R-:W-:Y:S02]  /*1ec0*/  DFMA R22, R22, R22, R22 ;  /* 0x000000161616722b */ /* 0x000fe40000000016 */
[----:B------:R-:W-:-:S06]  /*1ed0*/  DADD R4, R4, R8 ;  /* 0x0000000004047229 */ /* 0x000fcc0000000008 */
        /* <DEDUP_REMOVED lines=20> */
.L_x_29:
[----:B------:R-:W-:Y:S05]  /*2020*/  BSYNC.RECONVERGENT B1 ;  /* 0x0000000000017941 */ /* 0x000fea0003800200 */
.L_x_28:
[----:B------:R-:W-:Y:S01]  /*2030*/  DADD R6, R6, R8 ;  /* 0x0000000006067229 */ /* 0x000fe20000000008 */
[----:B------:R-:W-:-:S06]  /*2040*/  IMAD.WIDE.U32 R12, R0, 0x8, R12 ;  /* 0x00000008000c7825 */ /* 0x000fcc00078e000c */
[----:B------:R-:W-:Y:S01]  /*2050*/  STG.E.64 desc[UR10][R12.64], R6 ;  /* 0x000000060c007986 */ /* 0x000fe2000c101b0a */
[----:B------:R-:W-:Y:S05]  /*2060*/  EXIT ;  /* 0x000000000000794d */ /* 0x000fea0003800000 */
        .weak           $__internal_0_$__cuda_sm20_div_rn_f64_full
        .type           $__internal_0_$__cuda_sm20_div_rn_f64_full,@function
        .size           $__internal_0_$__cuda_sm20_div_rn_f64_full,(.L_x_36 - $__internal_0_$__cuda_sm20_div_rn_f64_full)
$__internal_0_$__cuda_sm20_div_rn_f64_full:
[C---:B------:R-:W-:Y:S01]  /*2070*/  FSETP.GEU.AND P2, PT, |R3|.reuse, 1.469367938527859385e-39, PT ;  /* 0x001000000300780b */ /* 0x040fe20003f4e200 */
[----:B------:R-:W-:Y:S01]  /*2080*/  IMAD.MOV.U32 R25, RZ, RZ, R3 ;  /* 0x000000ffff197224 */ /* 0x000fe200078e0003 */
[----:B------:R-:W-:Y:S01]  /*2090*/  LOP3.LUT R22, R3, 0x800fffff, RZ, 0xc0, !PT ;  /* 0x800fffff03167812 */ /* 0x000fe200078ec0ff */
[----:B------:R-:W-:Y:S01]  /*20a0*/  IMAD.MOV.U32 R28, RZ, RZ, 0x1 ;  /* 0x00000001ff1c7424 */ /* 0x000fe200078e00ff */
[-C--:B------:R-:W-:Y:S01]  /*20b0*/  MOV R24, R8.reuse ;  /* 0x0000000800187202 */ /* 0x080fe20000000f00 */
[----:B------:R-:W-:Y:S01]  /*20c0*/  IMAD.MOV.U32 R26, RZ, RZ, R10 ;  /* 0x000000ffff1a7224 */ /* 0x000fe200078e000a */
[----:B------:R-:W-:Y:S01]  /*20d0*/  LOP3.LUT R23, R22, 0x3ff00000, RZ, 0xfc, !PT ;  /* 0x3ff0000016177812 */ /* 0x000fe200078efcff */
[----:B------:R-:W-:Y:S01]  /*20e0*/  BSSY.RECONVERGENT B0, `(.L_x_30) ;  /* 0x000005a000007945 */ /* 0x000fe20003800200 */
[----:B------:R-:W-:Y:S02]  /*20f0*/  MOV R22, R8 ;  /* 0x0000000800167202 */ /* 0x000fe40000000f00 */
[----:B------:R-:W-:-:S02]  /*2100*/  MOV R27, R9 ;  /* 0x00000009001b7202 */ /* 0x000fc40000000f00 */
[----:B------:R-:W-:Y:S01]  /*2110*/  LOP3.LUT R3, R3, 0x7ff00000, RZ, 0xc0, !PT ;  /* 0x7ff0000003037812 */ /* 0x000fe200078ec0ff */
[----:B------:R-:W-:Y:S01]  /*2120*/  @!P2 DMUL R22, R24, 8.98846567431157953865e+307 ;  /* 0x7fe000001816a828 */ /* 0x000fe20000000000 */
[C---:B------:R-:W-:Y:S02]  /*2130*/  FSETP.GEU.AND P3, PT, |R27|.reuse, 1.469367938527859385e-39, PT ;  /* 0x001000001b00780b */ /* 0x040fe40003f6e200 */
[----:B------:R-:W-:-:S03]  /*2140*/  LOP3.LUT R8, R27, 0x7ff00000, RZ, 0xc0, !PT ;  /* 0x7ff000001b087812 */ /* 0x000fc600078ec0ff */
[----:B------:R-:W0:Y:S01]  /*2150*/  MUFU.RCP64H R29, R23 ;  /* 0x00000017001d7308 */ /* 0x000e220000001800 */
[----:B------:R-:W-:-:S03]  /*2160*/  ISETP.GE.U32.AND P5, PT, R8, R3, PT ;  /* 0x000000030800720c */ /* 0x000fc60003fa6070 */
[----:B------:R-:W-:-:S04]  /*2170*/  @!P2 LOP3.LUT R3, R23, 0x7ff00000, RZ, 0xc0, !PT ;  /* 0x7ff000001703a812 */ /* 0x000fc800078ec0ff */
[----:B------:R-:W-:Y:S02]  /*2180*/  @!P3 LOP3.LUT R9, R25, 0x7ff00000, RZ, 0xc0, !PT ;  /* 0x7ff000001909b812 */ /* 0x000fe400078ec0ff */
[----:B------:R-:W-:Y:S02]  /*2190*/  @!P3 MOV R30, RZ ;  /* 0x000000ff001eb202 */ /* 0x000fe40000000f00 */
[----:B------:R-:W-:Y:S02]  /*21a0*/  @!P3 ISETP.GE.U32.AND P4, PT, R8, R9, PT ;  /* 0x000000090800b20c */ /* 0x000fe40003f86070 */
[----:B------:R-:W-:Y:S01]  /*21b0*/  MOV R9, 0x1ca00000 ;  /* 0x1ca0000000097802 */ /* 0x000fe20000000f00 */
[----:B0-----:R-:W-:-:S03]  /*21c0*/  DFMA R32, R28, -R22, 1 ;  /* 0x3ff000001c20742b */ /* 0x001fc60000000816 */
[C---:B------:R-:W-:Y:S02]  /*21d0*/  @!P3 SEL R10, R9.reuse, 0x63400000, !P4 ;  /* 0x63400000090ab807 */ /* 0x040fe40006000000 */
[----:B------:R-:W-:Y:S02]  /*21e0*/  SEL R9, R9, 0x63400000, !P5 ;  /* 0x6340000009097807 */ /* 0x000fe40006800000 */
[----:B------:R-:W-:Y:S01]  /*21f0*/  @!P3 LOP3.LUT R10, R10, 0x80000000, R27, 0xf8, !PT ;  /* 0x800000000a0ab812 */ /* 0x000fe200078ef81b */
[----:B------:R-:W-:-:S03]  /*2200*/  DFMA R32, R32, R32, R32 ;  /* 0x000000202020722b */ /* 0x000fc60000000020 */
[----:B------:R-:W-:-:S05]  /*2210*/  @!P3 LOP3.LUT R31, R10, 0x100000, RZ, 0xfc, !PT ;  /* 0x001000000a1fb812 */ /* 0x000fca00078efcff */
[----:B------:R-:W-:Y:S01]  /*2220*/  DFMA R32, R28, R32, R28 ;  /* 0x000000201c20722b */ /* 0x000fe2000000001c */
[----:B------:R-:W-:Y:S01]  /*2230*/  LOP3.LUT R29, R9, 0x800fffff, R27, 0xf8, !PT ;  /* 0x800fffff091d7812 */ /* 0x000fe200078ef81b */
[----:B------:R-:W-:Y:S02]  /*2240*/  IMAD.MOV.U32 R28, RZ, RZ, R26 ;  /* 0x000000ffff1c7224 */ /* 0x000fe400078e001a */
[----:B------:R-:W-:-:S04]  /*2250*/  IMAD.MOV.U32 R9, RZ, RZ, R8 ;  /* 0x000000ffff097224 */ /* 0x000fc800078e0008 */
[----:B------:R-:W-:Y:S02]  /*2260*/  DFMA R10, R32, -R22, 1 ;  /* 0x3ff00000200a742b */ /* 0x000fe40000000816 */
[----:B------:R-:W-:-:S06]  /*2270*/  @!P3 DFMA R28, R28, 2, -R30 ;  /* 0x400000001c1cb82b */ /* 0x000fcc000000081e */
[----:B------:R-:W-:-:S04]  /*2280*/  DFMA R32, R32, R10, R32 ;  /* 0x0000000a2020722b */ /* 0x000fc80000000020 */
[----:B------:R-:W-:-:S04]  /*2290*/  @!P3 LOP3.LUT R9, R29, 0x7ff00000, RZ, 0xc0, !PT ;  /* 0x7ff000001d09b812 */ /* 0x000fc800078ec0ff */
[----:B------:R-:W-:Y:S01]  /*22a0*/  IADD3 R10, PT, PT, R9, -0x1, RZ ;  /* 0xffffffff090a7810 */ /* 0x000fe20007ffe0ff */
[----:B------:R-:W-:-:S03]  /*22b0*/  DMUL R30, R32, R28 ;  /* 0x0000001c201e7228 */ /* 0x000fc60000000000 */
[----:B------:R-:W-:Y:S01]  /*22c0*/  ISETP.GT.U32.AND P2, PT, R10, 0x7feffffe, PT ;  /* 0x7feffffe0a00780c */ /* 0x000fe20003f44070 */
[----:B------:R-:W-:-:S04]  /*22d0*/  VIADD R10, R3, 0xffffffff ;  /* 0xffffffff030a7836 */ /* 0x000fc80000000000 */
[----:B------:R-:W-:Y:S01]  /*22e0*/  DFMA R34, R30, -R22, R28 ;  /* 0x800000161e22722b */ /* 0x000fe2000000001c */
[----:B------:R-:W-:-:S07]  /*22f0*/  ISETP.GT.U32.OR P2, PT, R10, 0x7feffffe, P2 ;  /* 0x7feffffe0a00780c */ /* 0x000fce0001744470 */
[----:B------:R-:W-:-:S06]  /*2300*/  DFMA R30, R32, R34, R30 ;  /* 0x00000022201e722b */ /* 0x000fcc000000001e */
[----:B------:R-:W-:Y:S05]  /*2310*/  @P2 BRA `(.L_x_31) ;  /* 0x0000000000782947 */ /* 0x000fea0003800000 */
[----:B------:R-:W-:Y:S01]  /*2320*/  LOP3.LUT R3, R25, 0x7ff00000, RZ, 0xc0, !PT ;  /* 0x7ff0000019037812 */ /* 0x000fe200078ec0ff */
[----:B------:R-:W-:Y:S01]  /*2330*/  IMAD.MOV.U32 R26, RZ, RZ, RZ ;  /* 0x000000ffff1a7224 */ /* 0x000fe200078e00ff */
[----:B------:R-:W-:Y:S02]  /*2340*/  MOV R9, 0x1ca00000 ;  /* 0x1ca0000000097802 */ /* 0x000fe40000000f00 */
[CC--:B------:R-:W-:Y:S02]  /*2350*/  VIADDMNMX R10, R8.reuse, -R3.reuse, 0xb9600000, !PT ;  /* 0xb9600000080a7446 */ /* 0x0c0fe40007800903 */
[----:B------:R-:W-:Y:S02]  /*2360*/  ISETP.GE.U32.AND P2, PT, R8, R3, PT ;  /* 0x000000030800720c */ /* 0x000fe40003f46070 */
[----:B------:R-:W-:Y:S02]  /*2370*/  VIMNMX R10, PT, PT, R10, 0x46a00000, PT ;  /* 0x46a000000a0a7848 */ /* 0x000fe40003fe0100 */
[----:B------:R-:W-:-:S05]  /*2380*/  SEL R9, R9, 0x63400000, !P2 ;  /* 0x6340000009097807 */ /* 0x000fca0005000000 */
[----:B------:R-:W-:-:S05]  /*2390*/  IMAD.IADD R9, R10, 0x1, -R9 ;  /* 0x000000010a097824 */ /* 0x000fca00078e0a09 */
[----:B------:R-:W-:-:S06]  /*23a0*/  IADD3 R27, PT, PT, R9, 0x7fe00000, RZ ;  /* 0x7fe00000091b7810 */ /* 0x000fcc0007ffe0ff */
[----:B------:R-:W-:-:S10]  /*23b0*/  DMUL R10, R30, R26 ;  /* 0x0000001a1e0a7228 */ /* 0x000fd40000000000 */
[----:B------:R-:W-:-:S13]  /*23c0*/  FSETP.GTU.AND P2, PT, |R11|, 1.469367938527859385e-39, PT ;  /* 0x001000000b00780b */ /* 0x000fda0003f4c200 */
[----:B------:R-:W-:Y:S05]  /*23d0*/  @P2 BRA `(.L_x_32) ;  /* 0x0000000000a82947 */ /* 0x000fea0003800000 */
[----:B------:R-:W-:Y:S01]  /*23e0*/  DFMA R22, R30, -R22, R28 ;  /* 0x800000161e16722b */ /* 0x000fe2000000001c */
[----:B------:R-:W-:-:S09]  /*23f0*/  MOV R26, RZ ;  /* 0x000000ff001a7202 */ /* 0x000fd20000000f00 */
[C---:B------:R-:W-:Y:S02]  /*2400*/  FSETP.NEU.AND P2, PT, R23.reuse, RZ, PT ;  /* 0x000000ff1700720b */ /* 0x040fe40003f4d000 */
[----:B------:R-:W-:-:S04]  /*2410*/  LOP3.LUT R3, R23, 0x80000000, R25, 0x48, !PT ;  /* 0x8000000017037812 */ /* 0x000fc800078e4819 */
[----:B------:R-:W-:-:S07]  /*2420*/  LOP3.LUT R27, R3, R27, RZ, 0xfc, !PT ;  /* 0x0000001b031b7212 */ /* 0x000fce00078efcff */
[----:B------:R-:W-:Y:S05]  /*2430*/  @!P2 BRA `(.L_x_32) ;  /* 0x000000000090a947 */ /* 0x000fea0003800000 */
[----:B------:R-:W-:Y:S01]  /*2440*/  IMAD.MOV R23, RZ, RZ, -R9 ;  /* 0x000000ffff177224 */ /* 0x000fe200078e0a09 */
[----:B------:R-:W-:Y:S02]  /*2450*/  MOV R22, RZ ;  /* 0x000000ff00167202 */ /* 0x000fe40000000f00 */
[----:B------:R-:W-:-:S04]  /*2460*/  IADD3 R9, PT, PT, -R9, -0x43300000, RZ ;  /* 0xbcd0000009097810 */ /* 0x000fc80007ffe1ff */
[----:B------:R-:W-:Y:S02]  /*2470*/  DFMA R22, R10, -R22, R30 ;  /* 0x800000160a16722b */ /* 0x000fe4000000001e */
[----:B------:R-:W-:-:S08]  /*2480*/  DMUL.RP R30, R30, R26 ;  /* 0x0000001a1e1e7228 */ /* 0x000fd00000008000 */
[----:B------:R-:W-:Y:S02]  /*2490*/  FSETP.NEU.AND P2, PT, |R23|, R9, PT ;  /* 0x000000091700720b */ /* 0x000fe40003f4d200 */
[----:B------:R-:W-:Y:S02]  /*24a0*/  LOP3.LUT R3, R31, R3, RZ, 0x3c, !PT ;  /* 0x000000031f037212 */ /* 0x000fe400078e3cff */
[----:B------:R-:W-:Y:S02]  /*24b0*/  FSEL R8, R30, R10, !P2 ;  /* 0x0000000a1e087208 */ /* 0x000fe40005000000 */
[----:B------:R-:W-:-:S03]  /*24c0*/  FSEL R9, R3, R11, !P2 ;  /* 0x0000000b03097208 */ /* 0x000fc60005000000 */
[----:B------:R-:W-:Y:S01]  /*24d0*/  IMAD.MOV.U32 R10, RZ, RZ, R8 ;  /* 0x000000ffff0a7224 */ /* 0x000fe200078e0008 */
[----:B------:R-:W-:Y:S01]  /*24e0*/  MOV R11, R9 ;  /* 0x00000009000b7202 */ /* 0x000fe20000000f00 */
[----:B------:R-:W-:Y:S06]  /*24f0*/  BRA `(.L_x_32) ;  /* 0x0000000000607947 */ /* 0x000fec0003800000 */
.L_x_31:
[----:B------:R-:W-:-:S14]  /*2500*/  DSETP.NAN.AND P2, PT, R26, R26, PT ;  /* 0x0000001a1a00722a */ /* 0x000fdc0003f48000 */
[----:B------:R-:W-:Y:S05]  /*2510*/  @P2 BRA `(.L_x_33) ;  /* 0x00000000004c2947 */ /* 0x000fea0003800000 */
[----:B------:R-:W-:-:S14]  /*2520*/  DSETP.NAN.AND P2, PT, R24, R24, PT ;  /* 0x000000181800722a */ /* 0x000fdc0003f48000 */
[----:B------:R-:W-:Y:S05]  /*2530*/  @P2 BRA `(.L_x_34) ;  /* 0x0000000000342947 */ /* 0x000fea0003800000 */
[----:B------:R-:W-:Y:S01]  /*2540*/  ISETP.NE.AND P2, PT, R9, R3, PT ;  /* 0x000000030900720c */ /* 0x000fe20003f45270 */
[----:B------:R-:W-:Y:S01]  /*2550*/  IMAD.MOV.U32 R10, RZ, RZ, 0x0 ;  /* 0x00000000ff0a7424 */ /* 0x000fe200078e00ff */
[----:B------:R-:W-:-:S11]  /*2560*/  MOV R11, 0xfff80000 ;  /* 0xfff80000000b7802 */ /* 0x000fd60000000f00 */
[----:B------:R-:W-:Y:S05]  /*2570*/  @!P2 BRA `(.L_x_32) ;  /* 0x000000000040a947 */ /* 0x000fea0003800000 */
[----:B------:R-:W-:Y:S02]  /*2580*/  ISETP.NE.AND P2, PT, R9, 0x7ff00000, PT ;  /* 0x7ff000000900780c */ /* 0x000fe40003f45270 */
[----:B------:R-:W-:Y:S02]  /*2590*/  LOP3.LUT R25, R27, 0x80000000, R25, 0x48, !PT ;  /* 0x800000001b197812 */ /* 0x000fe400078e4819 */
[----:B------:R-:W-:-:S13]  /*25a0*/  ISETP.EQ.OR P2, PT, R3, RZ, !P2 ;  /* 0x000000ff0300720c */ /* 0x000fda0005742670 */
[----:B------:R-:W-:Y:S01]  /*25b0*/  @P2 LOP3.LUT R3, R25, 0x7ff00000, RZ, 0xfc, !PT ;  /* 0x7ff0000019032812 */ /* 0x000fe200078efcff */
[----:B------:R-:W-:Y:S01]  /*25c0*/  @!P2 IMAD.MOV.U32 R10, RZ, RZ, RZ ;  /* 0x000000ffff0aa224 */ /* 0x000fe200078e00ff */
[----:B------:R-:W-:Y:S01]  /*25d0*/  @!P2 MOV R11, R25 ;  /* 0x00000019000ba202 */ /* 0x000fe20000000f00 */
[----:B------:R-:W-:Y:S01]  /*25e0*/  @P2 IMAD.MOV.U32 R10, RZ, RZ, RZ ;  /* 0x000000ffff0a2224 */ /* 0x000fe200078e00ff */
[----:B------:R-:W-:Y:S01]  /*25f0*/  @P2 MOV R11, R3 ;  /* 0x00000003000b2202 */ /* 0x000fe20000000f00 */
[----:B------:R-:W-:Y:S06]  /*2600*/  BRA `(.L_x_32) ;  /* 0x00000000001c7947 */ /* 0x000fec0003800000 */
.L_x_34:
[----:B------:R-:W-:Y:S01]  /*2610*/  LOP3.LUT R3, R25, 0x80000, RZ, 0xfc, !PT ;  /* 0x0008000019037812 */ /* 0x000fe200078efcff */
[----:B------:R-:W-:-:S03]  /*2620*/  IMAD.MOV.U32 R10, RZ, RZ, R24 ;  /* 0x000000ffff0a7224 */ /* 0x000fc600078e0018 */
[----:B------:R-:W-:Y:S01]  /*2630*/  MOV R11, R3 ;  /* 0x00000003000b7202 */ /* 0x000fe20000000f00 */
[----:B------:R-:W-:Y:S06]  /*2640*/  BRA `(.L_x_32) ;  /* 0x00000000000c7947 */ /* 0x000fec0003800000 */
.L_x_33:
[----:B------:R-:W-:Y:S01]  /*2650*/  LOP3.LUT R3, R27, 0x80000, RZ, 0xfc, !PT ;  /* 0x000800001b037812 */ /* 0x000fe200078efcff */
[----:B------:R-:W-:-:S03]  /*2660*/  IMAD.MOV.U32 R10, RZ, RZ, R26 ;  /* 0x000000ffff0a7224 */ /* 0x000fc600078e001a */
[----:B------:R-:W-:-:S07]  /*2670*/  MOV R11, R3 ;  /* 0x00000003000b7202 */ /* 0x000fce0000000f00 */
.L_x_32:
[----:B------:R-:W-:Y:S05]  /*2680*/  BSYNC.RECONVERGENT B0 ;  /* 0x0000000000007941 */ /* 0x000fea0003800200 */
.L_x_30:
[----:B------:R-:W-:Y:S01]  /*2690*/  MOV R3, R11 ;  /* 0x0000000b00037202 */ /* 0x000fe20000000f00 */
[----:B------:R-:W-:Y:S02]  /*26a0*/  HFMA2 R11, -RZ, RZ, 0, 0 ;  /* 0x00000000ff0b7431 */ /* 0x000fe400000001ff */
[----:B------:R-:W-:Y:S02]  /*26b0*/  IMAD.MOV.U32 R8, RZ, RZ, R10 ;  /* 0x000000ffff087224 */ /* 0x000fe400078e000a */
[----:B------:R-:W-:-:S04]  /*26c0*/  IMAD.MOV.U32 R10, RZ, RZ, R4 ;  /* 0x000000ffff0a7224 */ /* 0x000fc800078e0004 */
[----:B------:R-:W-:Y:S05]  /*26d0*/  RET.REL.NODEC R10 `(_Z8fastwavePdS_S_S_iii) ;  /* 0xffffffd80a487950 */ /* 0x000fea0003c3ffff */
.L_x_35:
[----:B------:R-:W-:-:S00]  /*26e0*/  BRA `(.L_x_35) ;  /* 0xfffffffc00fc7947 */ /* 0x000fc0000383ffff */
[----:B------:R-:W-:-:S00]  /*26f0*/  NOP ;  /* 0x0000000000007918 */ /* 0x000fc00000000000 */
        /* <DEDUP_REMOVED lines=8> */
.L_x_36:


//--------------------- .nv.shared.reserved.0     --------------------------
	.section	.nv.shared.reserved.0,"aw",@nobits
	.weak		__nv_reservedSMEM_offset_0_alias
	.size		__nv_reservedSMEM_offset_0_alias, 0, 64
	.other		__nv_reservedSMEM_offset_0_alias,@"STO_CUDA_RESERVED_SHARED STV_DEFAULT"
__nv_reservedSMEM_offset_0_alias:
	.zero		0
	.zero		64


//--------------------- .nv.constant0._Z8fastwavePdS_S_S_iii --------------------------
	.section	.nv.constant0._Z8fastwavePdS_S_S_iii,"a",@progbits
	.sectionflags	@""
	.align	4
.nv.constant0._Z8fastwavePdS_S_S_iii:
	.zero		940


//--------------------- SYMBOLS --------------------------

	.type		.nv.reservedSmem.offset0,@object
	.size		.nv.reservedSmem.offset0,0x4
